	.target	sm_100a

	.elftype	@"ET_EXEC"


//--------------------- .note.nv.tkinfo           --------------------------
	.section	.note.nv.tkinfo,"",@"SHT_NOTE"
	.sectionflags	@"SHF_NOTE_NV_TKINFO"
	.tkinfo
        /*0018*/ 	.word	0x00000002
        /*0030*/ 	.string	""
        /*0030*/ 	.string	"ptxas"
        /*0030*/ 	.string	"Cuda compilation tools, release 13.0, V13.0.88"
        /*0030*/ 	.string	"Build cuda_13.0.r13.0/compiler.36424714_0"
        /*0030*/ 	.string	"-arch sm_100a -m 64 "



//--------------------- .note.nv.cuinfo           --------------------------
	.section	.note.nv.cuinfo,"",@"SHT_NOTE"
	.sectionflags	@"SHF_NOTE_NV_CUINFO"
        /*0018*/ 	.short	0x0002
        /*001a*/ 	.short	0x0064
        /*001c*/ 	.short	0x0082
	.zero		2


//--------------------- .nv.info                  --------------------------
	.section	.nv.info,"",@"SHT_CUDA_INFO"
	.align	4


	//----- nvinfo : EIATTR_REGCOUNT
	.align		4
        /*0000*/ 	.byte	0x04, 0x2f
        /*0002*/ 	.short	(.L_20 - .L_19)
	.align		4
.L_19:
        /*0004*/ 	.word	index@(_ZN7cutlass13device_kernelINS_4gemm6kernel13GemmUniversalIN4cute5tupleIJiiiiEEENS1_10collective13CollectiveMmaINS1_35MainloopSm100TmaUmmaWarpSpecializedILi5ELi2ELi4ENS5_IJNS4_1CILi1EEENSA_ILi4EEESB_EEEEENS5_IJNSA_ILi64EEENSA_ILi256EEENSA_ILi128EEEEEENS_12float_e4m3_tENS5_IJlSB_lEEESJ_SK_NS4_8TiledMMAINS4_8MMA_AtomIJNS4_10MMA_TraitsINS4_19SM100_MMA_F8F6F4_SSEJSJ_SJ_fSF_SG_NS4_17integral_constantINS4_4UMMA5MajorELSR_0EEESS_NSP_INSQ_7ScaleInELST_0EEESU_EEEEEENS4_6LayoutINS5_IJSB_SB_SB_EEENS5_IJNSA_ILi0EEESZ_SZ_EEEEENS5_IJNS4_10UnderscoreES12_S12_EEEEENS4_23SM90_TMA_LOAD_MULTICASTENS4_14ComposedLayoutINS4_7SwizzleILi3ELi4ELi3EEENS4_18smem_ptr_flag_bitsILi8EEENSX_INS5_IJNSA_ILi8EEESH_EEENS5_IJSH_SB_EEEEEEEvNS4_8identityENS4_13SM90_TMA_LOADES1F_vS1G_EENS_8epilogue10collective18CollectiveEpilogueINS1J_23Sm100TmaWarpSpecializedILi4ELi2ELi32ELb0ELb0EEEJSI_NS5_IJNSX_ISF_SB_EES1O_EEESJ_SK_SJ_SK_NS1J_6fusion15FusionCallbacksIS1N_NS1Q_17LinearCombinationISJ_fSJ_fLNS_15FloatRoundStyleE2EEESI_S1P_JEEENS4_5SM1004TMEM4LOAD26SM100_TMEM_LOAD_16dp32b32xES1H_NS16_INS17_ILi2ELi4ELi3EEES1A_NSX_INS5_IJS1B_SF_EEENS5_IJSF_SB_EEEEEEENS4_39AutoVectorizingCopyWithAssumedAlignmentILi128EEENS4_14SM90_TMA_STOREES24_S26_S26_EEEvvEEEEvNT_6ParamsE)
        /*0008*/ 	.word	0x00000075


	//----- nvinfo : EIATTR_FRAME_SIZE
	.align		4
.L_20:
        /*000c*/ 	.byte	0x04, 0x11
        /*000e*/ 	.short	(.L_22 - .L_21)
	.align		4
.L_21:
        /*0010*/ 	.word	index@($__internal_2_$__cuda_sm10x_tcgen05_guardrail_trap_unallocated_columns_being_dealloced)
        /*0014*/ 	.word	0x00000000


	//----- nvinfo : EIATTR_FRAME_SIZE
	.align		4
.L_22:
        /*0018*/ 	.byte	0x04, 0x11
        /*001a*/ 	.short	(.L_24 - .L_23)
	.align		4
.L_23:
        /*001c*/ 	.word	index@($__internal_1_$__cuda_sm10x_tcgen05_guardrail_trap_phase_invalid_during_alloc)
        /*0020*/ 	.word	0x00000000


	//----- nvinfo : EIATTR_FRAME_SIZE
	.align		4
.L_24:
        /*0024*/ 	.byte	0x04, 0x11
        /*0026*/ 	.short	(.L_26 - .L_25)
	.align		4
.L_25:
        /*0028*/ 	.word	index@($__internal_0_$__cuda_sm10x_tcgen05_guardrail_trap_col_being_dealloced_not_returned_by_alloc)
        /*002c*/ 	.word	0x00000000


	//----- nvinfo : EIATTR_FRAME_SIZE
	.align		4
.L_26:
        /*0030*/ 	.byte	0x04, 0x11
        /*0032*/ 	.short	(.L_28 - .L_27)
	.align		4
.L_27:
        /*0034*/ 	.word	index@(_ZN7cutlass13device_kernelINS_4gemm6kernel13GemmUniversalIN4cute5tupleIJiiiiEEENS1_10collective13CollectiveMmaINS1_35MainloopSm100TmaUmmaWarpSpecializedILi5ELi2ELi4ENS5_IJNS4_1CILi1EEENSA_ILi4EEESB_EEEEENS5_IJNSA_ILi64EEENSA_ILi256EEENSA_ILi128EEEEEENS_12float_e4m3_tENS5_IJlSB_lEEESJ_SK_NS4_8TiledMMAINS4_8MMA_AtomIJNS4_10MMA_TraitsINS4_19SM100_MMA_F8F6F4_SSEJSJ_SJ_fSF_SG_NS4_17integral_constantINS4_4UMMA5MajorELSR_0EEESS_NSP_INSQ_7ScaleInELST_0EEESU_EEEEEENS4_6LayoutINS5_IJSB_SB_SB_EEENS5_IJNSA_ILi0EEESZ_SZ_EEEEENS5_IJNS4_10UnderscoreES12_S12_EEEEENS4_23SM90_TMA_LOAD_MULTICASTENS4_14ComposedLayoutINS4_7SwizzleILi3ELi4ELi3EEENS4_18smem_ptr_flag_bitsILi8EEENSX_INS5_IJNSA_ILi8EEESH_EEENS5_IJSH_SB_EEEEEEEvNS4_8identityENS4_13SM90_TMA_LOADES1F_vS1G_EENS_8epilogue10collective18CollectiveEpilogueINS1J_23Sm100TmaWarpSpecializedILi4ELi2ELi32ELb0ELb0EEEJSI_NS5_IJNSX_ISF_SB_EES1O_EEESJ_SK_SJ_SK_NS1J_6fusion15FusionCallbacksIS1N_NS1Q_17LinearCombinationISJ_fSJ_fLNS_15FloatRoundStyleE2EEESI_S1P_JEEENS4_5SM1004TMEM4LOAD26SM100_TMEM_LOAD_16dp32b32xES1H_NS16_INS17_ILi2ELi4ELi3EEES1A_NSX_INS5_IJS1B_SF_EEENS5_IJSF_SB_EEEEEEENS4_39AutoVectorizingCopyWithAssumedAlignmentILi128EEENS4_14SM90_TMA_STOREES24_S26_S26_EEEvvEEEEvNT_6ParamsE)
        /*0038*/ 	.word	0x00000000


	//----- nvinfo : EIATTR_MIN_STACK_SIZE
	.align		4
.L_28:
        /*003c*/ 	.byte	0x04, 0x12
        /*003e*/ 	.short	(.L_30 - .L_29)
	.align		4
.L_29:
        /*0040*/ 	.word	index@(_ZN7cutlass13device_kernelINS_4gemm6kernel13GemmUniversalIN4cute5tupleIJiiiiEEENS1_10collective13CollectiveMmaINS1_35MainloopSm100TmaUmmaWarpSpecializedILi5ELi2ELi4ENS5_IJNS4_1CILi1EEENSA_ILi4EEESB_EEEEENS5_IJNSA_ILi64EEENSA_ILi256EEENSA_ILi128EEEEEENS_12float_e4m3_tENS5_IJlSB_lEEESJ_SK_NS4_8TiledMMAINS4_8MMA_AtomIJNS4_10MMA_TraitsINS4_19SM100_MMA_F8F6F4_SSEJSJ_SJ_fSF_SG_NS4_17integral_constantINS4_4UMMA5MajorELSR_0EEESS_NSP_INSQ_7ScaleInELST_0EEESU_EEEEEENS4_6LayoutINS5_IJSB_SB_SB_EEENS5_IJNSA_ILi0EEESZ_SZ_EEEEENS5_IJNS4_10UnderscoreES12_S12_EEEEENS4_23SM90_TMA_LOAD_MULTICASTENS4_14ComposedLayoutINS4_7SwizzleILi3ELi4ELi3EEENS4_18smem_ptr_flag_bitsILi8EEENSX_INS5_IJNSA_ILi8EEESH_EEENS5_IJSH_SB_EEEEEEEvNS4_8identityENS4_13SM90_TMA_LOADES1F_vS1G_EENS_8epilogue10collective18CollectiveEpilogueINS1J_23Sm100TmaWarpSpecializedILi4ELi2ELi32ELb0ELb0EEEJSI_NS5_IJNSX_ISF_SB_EES1O_EEESJ_SK_SJ_SK_NS1J_6fusion15FusionCallbacksIS1N_NS1Q_17LinearCombinationISJ_fSJ_fLNS_15FloatRoundStyleE2EEESI_S1P_JEEENS4_5SM1004TMEM4LOAD26SM100_TMEM_LOAD_16dp32b32xES1H_NS16_INS17_ILi2ELi4ELi3EEES1A_NSX_INS5_IJS1B_SF_EEENS5_IJSF_SB_EEEEEEENS4_39AutoVectorizingCopyWithAssumedAlignmentILi128EEENS4_14SM90_TMA_STOREES24_S26_S26_EEEvvEEEEvNT_6ParamsE)
        /*0044*/ 	.word	0x00000000
.L_30:


//--------------------- .nv.compat                --------------------------
	.section	.nv.compat,"",@"SHT_CUDA_COMPAT_INFO"
	.align	4
        /*0000*/ 	.byte	0x02, 0x09, 0x01, 0x00, 0x02, 0x02, 0x02, 0x00, 0x02, 0x05, 0x05, 0x00, 0x03, 0x07, 0x01, 0x01
        /*0010*/ 	.byte	0x02, 0x03, 0x01, 0x00, 0x02, 0x06, 0x01, 0x00, 0x04, 0x0b, 0x08, 0x00, 0x09, 0x00, 0x00, 0x00
        /*0020*/ 	.byte	0x00, 0x00, 0x00, 0x00


//--------------------- .nv.info._ZN7cutlass13device_kernelINS_4gemm6kernel13GemmUniversalIN4cute5tupleIJiiiiEEENS1_10collective13CollectiveMmaINS1_35MainloopSm100TmaUmmaWarpSpecializedILi5ELi2ELi4ENS5_IJNS4_1CILi1EEENSA_ILi4EEESB_EEEEENS5_IJNSA_ILi64EEENSA_ILi256EEENSA_ILi128EEEEEENS_12float_e4m3_tENS5_IJlSB_lEEESJ_SK_NS4_8TiledMMAINS4_8MMA_AtomIJNS4_10MMA_TraitsINS4_19SM100_MMA_F8F6F4_SSEJSJ_SJ_fSF_SG_NS4_17integral_constantINS4_4UMMA5MajorELSR_0EEESS_NSP_INSQ_7ScaleInELST_0EEESU_EEEEEENS4_6LayoutINS5_IJSB_SB_SB_EEENS5_IJNSA_ILi0EEESZ_SZ_EEEEENS5_IJNS4_10UnderscoreES12_S12_EEEEENS4_23SM90_TMA_LOAD_MULTICASTENS4_14ComposedLayoutINS4_7SwizzleILi3ELi4ELi3EEENS4_18smem_ptr_flag_bitsILi8EEENSX_INS5_IJNSA_ILi8EEESH_EEENS5_IJSH_SB_EEEEEEEvNS4_8identityENS4_13SM90_TMA_LOADES1F_vS1G_EENS_8epilogue10collective18CollectiveEpilogueINS1J_23Sm100TmaWarpSpecializedILi4ELi2ELi32ELb0ELb0EEEJSI_NS5_IJNSX_ISF_SB_EES1O_EEESJ_SK_SJ_SK_NS1J_6fusion15FusionCallbacksIS1N_NS1Q_17LinearCombinationISJ_fSJ_fLNS_15FloatRoundStyleE2EEESI_S1P_JEEENS4_5SM1004TMEM4LOAD26SM100_TMEM_LOAD_16dp32b32xES1H_NS16_INS17_ILi2ELi4ELi3EEES1A_NSX_INS5_IJS1B_SF_EEENS5_IJSF_SB_EEEEEEENS4_39AutoVectorizingCopyWithAssumedAlignmentILi128EEENS4_14SM90_TMA_STOREES24_S26_S26_EEEvvEEEEvNT_6ParamsE --------------------------
	.section	.nv.info._ZN7cutlass13device_kernelINS_4gemm6kernel13GemmUniversalIN4cute5tupleIJiiiiEEENS1_10collective13CollectiveMmaINS1_35MainloopSm100TmaUmmaWarpSpecializedILi5ELi2ELi4ENS5_IJNS4_1CILi1EEENSA_ILi4EEESB_EEEEENS5_IJNSA_ILi64EEENSA_ILi256EEENSA_ILi128EEEEEENS_12float_e4m3_tENS5_IJlSB_lEEESJ_SK_NS4_8TiledMMAINS4_8MMA_AtomIJNS4_10MMA_TraitsINS4_19SM100_MMA_F8F6F4_SSEJSJ_SJ_fSF_SG_NS4_17integral_constantINS4_4UMMA5MajorELSR_0EEESS_NSP_INSQ_7ScaleInELST_0EEESU_EEEEEENS4_6LayoutINS5_IJSB_SB_SB_EEENS5_IJNSA_ILi0EEESZ_SZ_EEEEENS5_IJNS4_10UnderscoreES12_S12_EEEEENS4_23SM90_TMA_LOAD_MULTICASTENS4_14ComposedLayoutINS4_7SwizzleILi3ELi4ELi3EEENS4_18smem_ptr_flag_bitsILi8EEENSX_INS5_IJNSA_ILi8EEESH_EEENS5_IJSH_SB_EEEEEEEvNS4_8identityENS4_13SM90_TMA_LOADES1F_vS1G_EENS_8epilogue10collective18CollectiveEpilogueINS1J_23Sm100TmaWarpSpecializedILi4ELi2ELi32ELb0ELb0EEEJSI_NS5_IJNSX_ISF_SB_EES1O_EEESJ_SK_SJ_SK_NS1J_6fusion15FusionCallbacksIS1N_NS1Q_17LinearCombinationISJ_fSJ_fLNS_15FloatRoundStyleE2EEESI_S1P_JEEENS4_5SM1004TMEM4LOAD26SM100_TMEM_LOAD_16dp32b32xES1H_NS16_INS17_ILi2ELi4ELi3EEES1A_NSX_INS5_IJS1B_SF_EEENS5_IJSF_SB_EEEEEEENS4_39AutoVectorizingCopyWithAssumedAlignmentILi128EEENS4_14SM90_TMA_STOREES24_S26_S26_EEEvvEEEEvNT_6ParamsE,"",@"SHT_CUDA_INFO"
	.sectionflags	@""
	.align	4


	//----- nvinfo : EIATTR_CUDA_API_VERSION
	.align		4
        /*0000*/ 	.byte	0x04, 0x37
        /*0002*/ 	.short	(.L_32 - .L_31)
.L_31:
        /*0004*/ 	.word	0x00000082


	//----- nvinfo : EIATTR_KPARAM_INFO
	.align		4
.L_32:
        /*0008*/ 	.byte	0x04, 0x17
        /*000a*/ 	.short	(.L_34 - .L_33)
.L_33:
        /*000c*/ 	.word	0x00000000
        /*0010*/ 	.short	0x0000
        /*0012*/ 	.short	0x0000
        /*0014*/ 	.byte	0x00, 0xf0, 0x01, 0x20


	//----- nvinfo : EIATTR_AT_ENTRY_FRAGMENTS
	.align		4
.L_34:
        /*0018*/ 	.byte	0x04, 0x4f
        /*001a*/ 	.short	(.L_36 - .L_35)


	//   ....[0]....
.L_35:
        /*001c*/ 	.word	0x00000006


	//----- nvinfo : EIATTR_RESERVED_SMEM_USED
	.align		4
.L_36:
        /*0020*/ 	.byte	0x01, 0x41
	.zero		2


	//----- nvinfo : EIATTR_SPARSE_MMA_MASK
	.align		4
        /*0024*/ 	.byte	0x03, 0x50
        /*0026*/ 	.short	0x0000


	//----- nvinfo : EIATTR_TCGEN05_1CTA_USED
	.align		4
        /*0028*/ 	.byte	0x01, 0x51
	.zero		2


	//----- nvinfo : EIATTR_MAXREG_COUNT
	.align		4
        /*002c*/ 	.byte	0x03, 0x1b
        /*002e*/ 	.short	0x00ff


	//----- nvinfo : EIATTR_NUM_BARRIERS
	.align		4
        /*0030*/ 	.byte	0x02, 0x4c
        /*0032*/ 	.byte	0x07
	.zero		1


	//----- nvinfo : EIATTR_EXTERNS
	.align		4
        /*0034*/ 	.byte	0x04, 0x0f
        /*0036*/ 	.short	(.L_38 - .L_37)


	//   ....[0]....
	.align		4
.L_37:
        /*0038*/ 	.word	index@(__assertfail)


	//----- nvinfo : EIATTR_MERCURY_ISA_VERSION
	.align		4
.L_38:
        /*003c*/ 	.byte	0x03, 0x5f
        /*003e*/ 	.short	0x0101


	//----- nvinfo : EIATTR_INT_WARP_WIDE_INSTR_OFFSETS
	.align		4
        /*0040*/ 	.byte	0x04, 0x31
        /*0042*/ 	.short	(.L_40 - .L_39)


	//   ....[0]....
.L_39:
        /*0044*/ 	.word	0x00003e10


	//   ....[1]....
        /*0048*/ 	.word	0x00003e30


	//   ....[2]....
        /*004c*/ 	.word	0x00003e60


	//   ....[3]....
        /*0050*/ 	.word	0x000049e0


	//   ....[4]....
        /*0054*/ 	.word	0x00004a50


	//   ....[5]....
        /*0058*/ 	.word	0x00004b20


	//   ....[6]....
        /*005c*/ 	.word	0x00004ba0


	//   ....[7]....
        /*0060*/ 	.word	0x00004c90


	//   ....[8]....
        /*0064*/ 	.word	0x00004d10


	//   ....[9]....
        /*0068*/ 	.word	0x00004df0


	//   ....[10]....
        /*006c*/ 	.word	0x00004ea0


	//----- nvinfo : EIATTR_COOP_GROUP_MASK_REGIDS
	.align		4
.L_40:
        /*0070*/ 	.byte	0x04, 0x29
        /*0072*/ 	.short	(.L_42 - .L_41)


	//   ....[0]....
.L_41:
        /*0074*/ 	.word	0xffffffff


	//   ....[1]....
        /*0078*/ 	.word	0xffffffff


	//   ....[2]....
        /*007c*/ 	.word	0xffffffff


	//   ....[3]....
        /*0080*/ 	.word	0xffffffff


	//   ....[4]....
        /*0084*/ 	.word	0xffffffff


	//   ....[5]....
        /*0088*/ 	.word	0xffffffff


	//   ....[6]....
        /*008c*/ 	.word	0xffffffff


	//   ....[7]....
        /*0090*/ 	.word	0xffffffff


	//   ....[8]....
        /*0094*/ 	.word	0xffffffff


	//   ....[9]....
        /*0098*/ 	.word	0xffffffff


	//   ....[10]....
        /*009c*/ 	.word	0xffffffff


	//   ....[11]....
        /*00a0*/ 	.word	0xffffffff


	//   ....[12]....
        /*00a4*/ 	.word	0xffffffff


	//   ....[13]....
        /*00a8*/ 	.word	0xffffffff


	//----- nvinfo : EIATTR_COOP_GROUP_INSTR_OFFSETS
	.align		4
.L_42:
        /*00ac*/ 	.byte	0x04, 0x28
        /*00ae*/ 	.short	(.L_44 - .L_43)


	//   ....[0]....
.L_43:
        /*00b0*/ 	.word	0x00000080


	//   ....[1]....
        /*00b4*/ 	.word	0x000004f0


	//   ....[2]....
        /*00b8*/ 	.word	0x000006c0


	//   ....[3]....
        /*00bc*/ 	.word	0x00000860


	//   ....[4]....
        /*00c0*/ 	.word	0x00000960


	//   ....[5]....
        /*00c4*/ 	.word	0x00000ad0


	//   ....[6]....
        /*00c8*/ 	.word	0x00000c70


	//   ....[7]....
        /*00cc*/ 	.word	0x00000e20


	//   ....[8]....
        /*00d0*/ 	.word	0x00002090


	//   ....[9]....
        /*00d4*/ 	.word	0x00003000


	//   ....[10]....
        /*00d8*/ 	.word	0x00003210


	//   ....[11]....
        /*00dc*/ 	.word	0x00003240


	//   ....[12]....
        /*00e0*/ 	.word	0x00003cf0


	//   ....[13]....
        /*00e4*/ 	.word	0x00003f20


	//----- nvinfo : EIATTR_VRC_CTA_INIT_COUNT
	.align		4
.L_44:
        /*00e8*/ 	.byte	0x02, 0x4a
        /*00ea*/ 	.byte	0x80
	.zero		1


	//----- nvinfo : EIATTR_SYSCALL_OFFSETS
	.align		4
        /*00ec*/ 	.byte	0x04, 0x46
        /*00ee*/ 	.short	(.L_46 - .L_45)


	//   ....[0]....
.L_45:
        /*00f0*/ 	.word	0x00005b30


	//   ....[1]....
        /*00f4*/ 	.word	0x00005c70


	//   ....[2]....
        /*00f8*/ 	.word	0x000064a0


	//   ....[3]....
        /*00fc*/ 	.word	0x00007230


	//   ....[4]....
        /*0100*/ 	.word	0x00007f80


	//   ....[5]....
        /*0104*/ 	.word	0x00008d00


	//----- nvinfo : EIATTR_MBARRIER_INSTR_OFFSETS
	.align		4
.L_46:
        /*0108*/ 	.byte	0x04, 0x39
        /*010a*/ 	.short	(.L_48 - .L_47)


	//   ....[0]....
.L_47:
        /*010c*/ 	.word	0x00000610
        /*0110*/ 	.word	0x000000ff
        /*0114*/ 	.word	0x00000000
        /*0118*/ 	.short	0x0100
        /*011a*/ 	.byte	0x04
	.zero		1


	//   ....[1]....
        /*011c*/ 	.word	0x00000620
        /*0120*/ 	.word	0x000000ff
        /*0124*/ 	.word	0x00000028
        /*0128*/ 	.short	0x0100
        /*012a*/ 	.byte	0x04
	.zero		1


	//   ....[2]....
        /*012c*/ 	.word	0x00000630
        /*0130*/ 	.word	0x000000ff
        /*0134*/ 	.word	0x00000008
        /*0138*/ 	.short	0x0100
        /*013a*/ 	.byte	0x04
	.zero		1


	//   ....[3]....
        /*013c*/ 	.word	0x00000640
        /*0140*/ 	.word	0x000000ff
        /*0144*/ 	.word	0x00000030
        /*0148*/ 	.short	0x0100
        /*014a*/ 	.byte	0x04
	.zero		1


	//   ....[4]....
        /*014c*/ 	.word	0x00000650
        /*0150*/ 	.word	0x000000ff
        /*0154*/ 	.word	0x00000010
        /*0158*/ 	.short	0x0100
        /*015a*/ 	.byte	0x04
	.zero		1


	//   ....[5]....
        /*015c*/ 	.word	0x00000660
        /*0160*/ 	.word	0x000000ff
        /*0164*/ 	.word	0x00000038
        /*0168*/ 	.short	0x0100
        /*016a*/ 	.byte	0x04
	.zero		1


	//   ....[6]....
        /*016c*/ 	.word	0x00000670
        /*0170*/ 	.word	0x000000ff
        /*0174*/ 	.word	0x00000018
        /*0178*/ 	.short	0x0100
        /*017a*/ 	.byte	0x04
	.zero		1


	//   ....[7]....
        /*017c*/ 	.word	0x00000680
        /*0180*/ 	.word	0x000000ff
        /*0184*/ 	.word	0x00000040
        /*0188*/ 	.short	0x0100
        /*018a*/ 	.byte	0x04
	.zero		1


	//   ....[8]....
        /*018c*/ 	.word	0x00000690
        /*0190*/ 	.word	0x000000ff
        /*0194*/ 	.word	0x00000020
        /*0198*/ 	.short	0x0100
        /*019a*/ 	.byte	0x04
	.zero		1


	//   ....[9]....
        /*019c*/ 	.word	0x000006a0
        /*01a0*/ 	.word	0x000000ff
        /*01a4*/ 	.word	0x00000048
        /*01a8*/ 	.short	0x0100
        /*01aa*/ 	.byte	0x04
	.zero		1


	//   ....[10]....
        /*01ac*/ 	.word	0x000007d0
        /*01b0*/ 	.word	0x000000ff
        /*01b4*/ 	.word	0x00000050
        /*01b8*/ 	.short	0x0100
        /*01ba*/ 	.byte	0x04
	.zero		1


	//   ....[11]....
        /*01bc*/ 	.word	0x000007e0
        /*01c0*/ 	.word	0x000000ff
        /*01c4*/ 	.word	0x00000070
        /*01c8*/ 	.short	0x0100
        /*01ca*/ 	.byte	0x04
	.zero		1


	//   ....[12]....
        /*01cc*/ 	.word	0x000007f0
        /*01d0*/ 	.word	0x000000ff
        /*01d4*/ 	.word	0x00000058
        /*01d8*/ 	.short	0x0100
        /*01da*/ 	.byte	0x04
	.zero		1


	//   ....[13]....
        /*01dc*/ 	.word	0x00000800
        /*01e0*/ 	.word	0x000000ff
        /*01e4*/ 	.word	0x00000078
        /*01e8*/ 	.short	0x0100
        /*01ea*/ 	.byte	0x04
	.zero		1


	//   ....[14]....
        /*01ec*/ 	.word	0x00000810
        /*01f0*/ 	.word	0x000000ff
        /*01f4*/ 	.word	0x00000060
        /*01f8*/ 	.short	0x0100
        /*01fa*/ 	.byte	0x04
	.zero		1


	//   ....[15]....
        /*01fc*/ 	.word	0x00000820
        /*0200*/ 	.word	0x000000ff
        /*0204*/ 	.word	0x00000080
        /*0208*/ 	.short	0x0100
        /*020a*/ 	.byte	0x04
	.zero		1


	//   ....[16]....
        /*020c*/ 	.word	0x00000830
        /*0210*/ 	.word	0x000000ff
        /*0214*/ 	.word	0x00000068
        /*0218*/ 	.short	0x0100
        /*021a*/ 	.byte	0x04
	.zero		1


	//   ....[17]....
        /*021c*/ 	.word	0x00000840
        /*0220*/ 	.word	0x000000ff
        /*0224*/ 	.word	0x00000088
        /*0228*/ 	.short	0x0100
        /*022a*/ 	.byte	0x04
	.zero		1


	//   ....[18]....
        /*022c*/ 	.word	0x00000930
        /*0230*/ 	.word	0x000000ff
        /*0234*/ 	.word	0x00000090
        /*0238*/ 	.short	0x0100
        /*023a*/ 	.byte	0x06
	.zero		1


	//   ....[19]....
        /*023c*/ 	.word	0x00000940
        /*0240*/ 	.word	0x000000ff
        /*0244*/ 	.word	0x00000098
        /*0248*/ 	.short	0x0100
        /*024a*/ 	.byte	0x06
	.zero		1


	//   ....[20]....
        /*024c*/ 	.word	0x00000a80
        /*0250*/ 	.word	0x000000ff
        /*0254*/ 	.word	0x000000a0
        /*0258*/ 	.short	0x0100
        /*025a*/ 	.byte	0x06
	.zero		1


	//   ....[21]....
        /*025c*/ 	.word	0x00000a90
        /*0260*/ 	.word	0x000000ff
        /*0264*/ 	.word	0x000000b0
        /*0268*/ 	.short	0x0100
        /*026a*/ 	.byte	0x06
	.zero		1


	//   ....[22]....
        /*026c*/ 	.word	0x00000aa0
        /*0270*/ 	.word	0x000000ff
        /*0274*/ 	.word	0x000000a8
        /*0278*/ 	.short	0x0100
        /*027a*/ 	.byte	0x06
	.zero		1


	//   ....[23]....
        /*027c*/ 	.word	0x00000ab0
        /*0280*/ 	.word	0x000000ff
        /*0284*/ 	.word	0x000000b8
        /*0288*/ 	.short	0x0100
        /*028a*/ 	.byte	0x06
	.zero		1


	//   ....[24]....
        /*028c*/ 	.word	0x00000be0
        /*0290*/ 	.word	0x000000ff
        /*0294*/ 	.word	0x000000c0
        /*0298*/ 	.short	0x0100
        /*029a*/ 	.byte	0x04
	.zero		1


	//   ....[25]....
        /*029c*/ 	.word	0x00000bf0
        /*02a0*/ 	.word	0x000000ff
        /*02a4*/ 	.word	0x000000e0
        /*02a8*/ 	.short	0x0100
        /*02aa*/ 	.byte	0x04
	.zero		1


	//   ....[26]....
        /*02ac*/ 	.word	0x00000c00
        /*02b0*/ 	.word	0x000000ff
        /*02b4*/ 	.word	0x000000c8
        /*02b8*/ 	.short	0x0100
        /*02ba*/ 	.byte	0x04
	.zero		1


	//   ....[27]....
        /*02bc*/ 	.word	0x00000c10
        /*02c0*/ 	.word	0x000000ff
        /*02c4*/ 	.word	0x000000e8
        /*02c8*/ 	.short	0x0100
        /*02ca*/ 	.byte	0x04
	.zero		1


	//   ....[28]....
        /*02cc*/ 	.word	0x00000c20
        /*02d0*/ 	.word	0x000000ff
        /*02d4*/ 	.word	0x000000d0
        /*02d8*/ 	.short	0x0100
        /*02da*/ 	.byte	0x04
	.zero		1


	//   ....[29]....
        /*02dc*/ 	.word	0x00000c30
        /*02e0*/ 	.word	0x000000ff
        /*02e4*/ 	.word	0x000000f0
        /*02e8*/ 	.short	0x0100
        /*02ea*/ 	.byte	0x04
	.zero		1


	//   ....[30]....
        /*02ec*/ 	.word	0x00000c40
        /*02f0*/ 	.word	0x000000ff
        /*02f4*/ 	.word	0x000000d8
        /*02f8*/ 	.short	0x0100
        /*02fa*/ 	.byte	0x04
	.zero		1


	//   ....[31]....
        /*02fc*/ 	.word	0x00000c50
        /*0300*/ 	.word	0x000000ff
        /*0304*/ 	.word	0x000000f8
        /*0308*/ 	.short	0x0100
        /*030a*/ 	.byte	0x04
	.zero		1


	//   ....[32]....
        /*030c*/ 	.word	0x00000d40
        /*0310*/ 	.word	0x000000ff
        /*0314*/ 	.word	0x00000100
        /*0318*/ 	.short	0x0100
        /*031a*/ 	.byte	0x04
	.zero		1


	//   ....[33]....
        /*031c*/ 	.word	0x00000d50
        /*0320*/ 	.word	0x000000ff
        /*0324*/ 	.word	0x00000110
        /*0328*/ 	.short	0x0100
        /*032a*/ 	.byte	0x04
	.zero		1


	//   ....[34]....
        /*032c*/ 	.word	0x00000d60
        /*0330*/ 	.word	0x000000ff
        /*0334*/ 	.word	0x00000108
        /*0338*/ 	.short	0x0100
        /*033a*/ 	.byte	0x04
	.zero		1


	//   ....[35]....
        /*033c*/ 	.word	0x00000d70
        /*0340*/ 	.word	0x000000ff
        /*0344*/ 	.word	0x00000118
        /*0348*/ 	.short	0x0100
        /*034a*/ 	.byte	0x04
	.zero		1


	//   ....[36]....
        /*034c*/ 	.word	0x00001940
        /*0350*/ 	.word	0x00000000
        /*0354*/ 	.word	0x00000110
        /*0358*/ 	.short	0x010a
        /*035a*/ 	.byte	0xff
	.zero		1


	//   ....[37]....
        /*035c*/ 	.word	0x00001960
        /*0360*/ 	.word	0x00000000
        /*0364*/ 	.word	0x00000100
        /*0368*/ 	.short	0x0101
        /*036a*/ 	.byte	0xff
	.zero		1


	//   ....[38]....
        /*036c*/ 	.word	0x00001a20
        /*0370*/ 	.word	0x000000ff
        /*0374*/ 	.word	0x00000028
        /*0378*/ 	.short	0x010a
        /*037a*/ 	.byte	0x04
	.zero		1


	//   ....[39]....
        /*037c*/ 	.word	0x00001aa0
        /*0380*/ 	.word	0x000000ff
        /*0384*/ 	.word	0x00000028
        /*0388*/ 	.short	0x010a
        /*038a*/ 	.byte	0x21
	.zero		1


	//   ....[40]....
        /*038c*/ 	.word	0x00001c30
        /*0390*/ 	.word	0x000000ff
        /*0394*/ 	.word	0x00000028
        /*0398*/ 	.short	0x010a
        /*039a*/ 	.byte	0x08
	.zero		1


	//   ....[41]....
        /*039c*/ 	.word	0x00001d50
        /*03a0*/ 	.word	0x000000ff
        /*03a4*/ 	.word	0x00000098
        /*03a8*/ 	.short	0x0101
        /*03aa*/ 	.byte	0x07
	.zero		1


	//   ....[42]....
        /*03ac*/ 	.word	0x00001d70
        /*03b0*/ 	.word	0x000000ff
        /*03b4*/ 	.word	0x00000028
        /*03b8*/ 	.short	0x010a
        /*03ba*/ 	.byte	0x04
	.zero		1


	//   ....[43]....
        /*03bc*/ 	.word	0x00001df0
        /*03c0*/ 	.word	0x000000ff
        /*03c4*/ 	.word	0x00000028
        /*03c8*/ 	.short	0x010a
        /*03ca*/ 	.byte	0x11
	.zero		1


	//   ....[44]....
        /*03cc*/ 	.word	0x00001f80
        /*03d0*/ 	.word	0x000000ff
        /*03d4*/ 	.word	0x00000028
        /*03d8*/ 	.short	0x010a
        /*03da*/ 	.byte	0x06
	.zero		1


	//   ....[45]....
        /*03dc*/ 	.word	0x000020c0
        /*03e0*/ 	.word	0x00000003
        /*03e4*/ 	.word	0x000000a0
        /*03e8*/ 	.short	0x010a
        /*03ea*/ 	.byte	0xff
	.zero		1


	//   ....[46]....
        /*03ec*/ 	.word	0x00002210
        /*03f0*/ 	.word	0x00000000
        /*03f4*/ 	.word	0x00000000
        /*03f8*/ 	.short	0x0101
        /*03fa*/ 	.byte	0xff
	.zero		1


	//   ....[47]....
        /*03fc*/ 	.word	0x000027c0
        /*0400*/ 	.word	0x000000ff
        /*0404*/ 	.word	0x00000000
        /*0408*/ 	.short	0x010a
        /*040a*/ 	.byte	0x04
	.zero		1


	//   ....[48]....
        /*040c*/ 	.word	0x00002850
        /*0410*/ 	.word	0x000000ff
        /*0414*/ 	.word	0x00000000
        /*0418*/ 	.short	0x010a
        /*041a*/ 	.byte	0x05
	.zero		1


	//   ....[49]....
        /*041c*/ 	.word	0x000028e0
        /*0420*/ 	.word	0x000000ff
        /*0424*/ 	.word	0x00000000
        /*0428*/ 	.short	0x010a
        /*042a*/ 	.byte	0x05
	.zero		1


	//   ....[50]....
        /*042c*/ 	.word	0x00002970
        /*0430*/ 	.word	0x000000ff
        /*0434*/ 	.word	0x00000000
        /*0438*/ 	.short	0x010a
        /*043a*/ 	.byte	0x05
	.zero		1


	//   ....[51]....
        /*043c*/ 	.word	0x00002a10
        /*0440*/ 	.word	0x00000000
        /*0444*/ 	.word	0x00000000
        /*0448*/ 	.short	0x010a
        /*044a*/ 	.byte	0xff
	.zero		1


	//   ....[52]....
        /*044c*/ 	.word	0x00002b50
        /*0450*/ 	.word	0x00000002
        /*0454*/ 	.word	0x00000100
        /*0458*/ 	.short	0x010a
        /*045a*/ 	.byte	0xff
	.zero		1


	//   ....[53]....
        /*045c*/ 	.word	0x00002bb0
        /*0460*/ 	.word	0x00000004
        /*0464*/ 	.word	0x00000000
        /*0468*/ 	.short	0x0101
        /*046a*/ 	.byte	0xff
	.zero		1


	//   ....[54]....
        /*046c*/ 	.word	0x00002bd0
        /*0470*/ 	.word	0x000000ff
        /*0474*/ 	.word	0x000000b0
        /*0478*/ 	.short	0x010a
        /*047a*/ 	.byte	0x04
	.zero		1


	//   ....[55]....
        /*047c*/ 	.word	0x00002cf0
        /*0480*/ 	.word	0x00000002
        /*0484*/ 	.word	0x000000a0
        /*0488*/ 	.short	0x010a
        /*048a*/ 	.byte	0xff
	.zero		1


	//   ....[56]....
        /*048c*/ 	.word	0x00002e00
        /*0490*/ 	.word	0x00000002
        /*0494*/ 	.word	0x00000000
        /*0498*/ 	.short	0x0101
        /*049a*/ 	.byte	0xff
	.zero		1


	//   ....[57]....
        /*049c*/ 	.word	0x00002e90
        /*04a0*/ 	.word	0x000000ff
        /*04a4*/ 	.word	0x000000b0
        /*04a8*/ 	.short	0x0106
        /*04aa*/ 	.byte	0x04
	.zero		1


	//   ....[58]....
        /*04ac*/ 	.word	0x00002eb0
        /*04b0*/ 	.word	0x000000ff
        /*04b4*/ 	.word	0x000000b0
        /*04b8*/ 	.short	0x010a
        /*04ba*/ 	.byte	0x04
	.zero		1


	//   ....[59]....
        /*04bc*/ 	.word	0x00002f40
        /*04c0*/ 	.word	0x000000ff
        /*04c4*/ 	.word	0x000000b0
        /*04c8*/ 	.short	0x0106
        /*04ca*/ 	.byte	0x07
	.zero		1


	//   ....[60]....
        /*04cc*/ 	.word	0x00002f80
        /*04d0*/ 	.word	0x00000000
        /*04d4*/ 	.word	0x000000b0
        /*04d8*/ 	.short	0x010a
        /*04da*/ 	.byte	0xff
	.zero		1


	//   ....[61]....
        /*04dc*/ 	.word	0x000034e0
        /*04e0*/ 	.word	0x00000000
        /*04e4*/ 	.word	0x000000a0
        /*04e8*/ 	.short	0x010a
        /*04ea*/ 	.byte	0xff
	.zero		1


	//   ....[62]....
        /*04ec*/ 	.word	0x000035e0
        /*04f0*/ 	.word	0x00000003
        /*04f4*/ 	.word	0x00000000
        /*04f8*/ 	.short	0x0101
        /*04fa*/ 	.byte	0xff
	.zero		1


	//   ....[63]....
        /*04fc*/ 	.word	0x000035f0
        /*0500*/ 	.word	0x000000ff
        /*0504*/ 	.word	0x00000000
        /*0508*/ 	.short	0x010a
        /*050a*/ 	.byte	0x04
	.zero		1


	//   ....[64]....
        /*050c*/ 	.word	0x00003670
        /*0510*/ 	.word	0x000000ff
        /*0514*/ 	.word	0x000000e0
        /*0518*/ 	.short	0x010a
        /*051a*/ 	.byte	0x1f
	.zero		1


	//   ....[65]....
        /*051c*/ 	.word	0x00003750
        /*0520*/ 	.word	0x000000ff
        /*0524*/ 	.word	0x00000000
        /*0528*/ 	.short	0x010a
        /*052a*/ 	.byte	0x05
	.zero		1


	//   ....[66]....
        /*052c*/ 	.word	0x00003890
        /*0530*/ 	.word	0x000000ff
        /*0534*/ 	.word	0x00000000
        /*0538*/ 	.short	0x010a
        /*053a*/ 	.byte	0x04
	.zero		1


	//   ....[67]....
        /*053c*/ 	.word	0x00003b20
        /*0540*/ 	.word	0x000000ff
        /*0544*/ 	.word	0x00000000
        /*0548*/ 	.short	0x010a
        /*054a*/ 	.byte	0x04
	.zero		1


	//   ....[68]....
        /*054c*/ 	.word	0x00003bb0
        /*0550*/ 	.word	0x000000ff
        /*0554*/ 	.word	0x00000000
        /*0558*/ 	.short	0x010a
        /*055a*/ 	.byte	0x05
	.zero		1


	//   ....[69]....
        /*055c*/ 	.word	0x00003c40
        /*0560*/ 	.word	0x000000ff
        /*0564*/ 	.word	0x00000000
        /*0568*/ 	.short	0x010a
        /*056a*/ 	.byte	0x05
	.zero		1


	//   ....[70]....
        /*056c*/ 	.word	0x00003cd0
        /*0570*/ 	.word	0x000000ff
        /*0574*/ 	.word	0x00000000
        /*0578*/ 	.short	0x010a
        /*057a*/ 	.byte	0x04
	.zero		1


	//   ....[71]....
        /*057c*/ 	.word	0x000041e0
        /*0580*/ 	.word	0x0000000c
        /*0584*/ 	.word	0x000000a0
        /*0588*/ 	.short	0x010a
        /*058a*/ 	.byte	0xff
	.zero		1


	//   ....[72]....
        /*058c*/ 	.word	0x00004350
        /*0590*/ 	.word	0x00000000
        /*0594*/ 	.word	0x00000000
        /*0598*/ 	.short	0x0101
        /*059a*/ 	.byte	0xff
	.zero		1


	//   ....[73]....
        /*059c*/ 	.word	0x000047e0
        /*05a0*/ 	.word	0x000000ff
        /*05a4*/ 	.word	0x00000098
        /*05a8*/ 	.short	0x010a
        /*05aa*/ 	.byte	0x15
	.zero		1


	//   ....[74]....
        /*05ac*/ 	.word	0x00004960
        /*05b0*/ 	.word	0x000000ff
        /*05b4*/ 	.word	0x00000070
        /*05b8*/ 	.short	0x010a
        /*05ba*/ 	.byte	0x15
	.zero		1


	//   ....[75]....
        /*05bc*/ 	.word	0x00004ad0
        /*05c0*/ 	.word	0x000000ff
        /*05c4*/ 	.word	0x00000050
        /*05c8*/ 	.short	0x010b
        /*05ca*/ 	.byte	0x15
	.zero		1


	//   ....[76]....
        /*05cc*/ 	.word	0x00004ae0
        /*05d0*/ 	.word	0x000000ff
        /*05d4*/ 	.word	0x00000000
        /*05d8*/ 	.short	0x0101
        /*05da*/ 	.byte	0x28
	.zero		1


	//   ....[77]....
        /*05dc*/ 	.word	0x00004af0
        /*05e0*/ 	.word	0x000000ff
        /*05e4*/ 	.word	0x00000078
        /*05e8*/ 	.short	0x010a
        /*05ea*/ 	.byte	0x15
	.zero		1


	//   ....[78]....
        /*05ec*/ 	.word	0x00004c40
        /*05f0*/ 	.word	0x000000ff
        /*05f4*/ 	.word	0x00000058
        /*05f8*/ 	.short	0x010b
        /*05fa*/ 	.byte	0x15
	.zero		1


	//   ....[79]....
        /*05fc*/ 	.word	0x00004c50
        /*0600*/ 	.word	0x000000ff
        /*0604*/ 	.word	0x00000000
        /*0608*/ 	.short	0x0101
        /*060a*/ 	.byte	0x27
	.zero		1


	//   ....[80]....
        /*060c*/ 	.word	0x00004c60
        /*0610*/ 	.word	0x000000ff
        /*0614*/ 	.word	0x00000080
        /*0618*/ 	.short	0x010a
        /*061a*/ 	.byte	0x15
	.zero		1


	//   ....[81]....
        /*061c*/ 	.word	0x00004da0
        /*0620*/ 	.word	0x000000ff
        /*0624*/ 	.word	0x00000060
        /*0628*/ 	.short	0x010b
        /*062a*/ 	.byte	0x15
	.zero		1


	//   ....[82]....
        /*062c*/ 	.word	0x00004db0
        /*0630*/ 	.word	0x000000ff
        /*0634*/ 	.word	0x00000000
        /*0638*/ 	.short	0x0101
        /*063a*/ 	.byte	0x26
	.zero		1


	//   ....[83]....
        /*063c*/ 	.word	0x00004dc0
        /*0640*/ 	.word	0x000000ff
        /*0644*/ 	.word	0x00000088
        /*0648*/ 	.short	0x010a
        /*064a*/ 	.byte	0x15
	.zero		1


	//   ....[84]....
        /*064c*/ 	.word	0x00004fb0
        /*0650*/ 	.word	0x000000ff
        /*0654*/ 	.word	0x00000068
        /*0658*/ 	.short	0x010b
        /*065a*/ 	.byte	0x15
	.zero		1


	//   ....[85]....
        /*065c*/ 	.word	0x00004fc0
        /*0660*/ 	.word	0x000000ff
        /*0664*/ 	.word	0x00000000
        /*0668*/ 	.short	0x0101
        /*066a*/ 	.byte	0x25
	.zero		1


	//   ....[86]....
        /*066c*/ 	.word	0x00004ff0
        /*0670*/ 	.word	0x000000ff
        /*0674*/ 	.word	0x00000070
        /*0678*/ 	.short	0x010a
        /*067a*/ 	.byte	0x15
	.zero		1


	//   ....[87]....
        /*067c*/ 	.word	0x00005010
        /*0680*/ 	.word	0x000000ff
        /*0684*/ 	.word	0x00000078
        /*0688*/ 	.short	0x010a
        /*068a*/ 	.byte	0x15
	.zero		1


	//   ....[88]....
        /*068c*/ 	.word	0x00005030
        /*0690*/ 	.word	0x000000ff
        /*0694*/ 	.word	0x00000080
        /*0698*/ 	.short	0x010a
        /*069a*/ 	.byte	0x15
	.zero		1


	//   ....[89]....
        /*069c*/ 	.word	0x00005070
        /*06a0*/ 	.word	0x00000000
        /*06a4*/ 	.word	0x00000088
        /*06a8*/ 	.short	0x010a
        /*06aa*/ 	.byte	0xff
	.zero		1


	//   ....[90]....
        /*06ac*/ 	.word	0x000053c0
        /*06b0*/ 	.word	0x00000003
        /*06b4*/ 	.word	0x000000a0
        /*06b8*/ 	.short	0x010a
        /*06ba*/ 	.byte	0xff
	.zero		1


	//   ....[91]....
        /*06bc*/ 	.word	0x00005540
        /*06c0*/ 	.word	0x00000000
        /*06c4*/ 	.word	0x00000000
        /*06c8*/ 	.short	0x0101
        /*06ca*/ 	.byte	0xff
	.zero		1


	//   ....[92]....
        /*06cc*/ 	.word	0x00006090
        /*06d0*/ 	.word	0x00000002
        /*06d4*/ 	.word	0x00000050
        /*06d8*/ 	.short	0x010a
        /*06da*/ 	.byte	0xff
	.zero		1


	//   ....[93]....
        /*06dc*/ 	.word	0x00006100
        /*06e0*/ 	.word	0x00000047
        /*06e4*/ 	.word	0x000000c0
        /*06e8*/ 	.short	0x010a
        /*06ea*/ 	.byte	0xff
	.zero		1


	//   ....[94]....
        /*06ec*/ 	.word	0x000061f0
        /*06f0*/ 	.word	0x00000002
        /*06f4*/ 	.word	0x00000050
        /*06f8*/ 	.short	0x010a
        /*06fa*/ 	.byte	0xff
	.zero		1


	//   ....[95]....
        /*06fc*/ 	.word	0x00006300
        /*0700*/ 	.word	0x00000000
        /*0704*/ 	.word	0x00000000
        /*0708*/ 	.short	0x0101
        /*070a*/ 	.byte	0xff
	.zero		1


	//   ....[96]....
        /*070c*/ 	.word	0x00006380
        /*0710*/ 	.word	0x00000047
        /*0714*/ 	.word	0x000000c0
        /*0718*/ 	.short	0x010a
        /*071a*/ 	.byte	0xff
	.zero		1


	//   ....[97]....
        /*071c*/ 	.word	0x00006ed0
        /*0720*/ 	.word	0x00000070
        /*0724*/ 	.word	0x00000050
        /*0728*/ 	.short	0x010a
        /*072a*/ 	.byte	0xff
	.zero		1


	//   ....[98]....
        /*072c*/ 	.word	0x00006fa0
        /*0730*/ 	.word	0x00000070
        /*0734*/ 	.word	0x00000050
        /*0738*/ 	.short	0x010a
        /*073a*/ 	.byte	0xff
	.zero		1


	//   ....[99]....
        /*073c*/ 	.word	0x000070b0
        /*0740*/ 	.word	0x00000000
        /*0744*/ 	.word	0x00000000
        /*0748*/ 	.short	0x0101
        /*074a*/ 	.byte	0xff
	.zero		1


	//   ....[100]....
        /*074c*/ 	.word	0x00007c20
        /*0750*/ 	.word	0x00000070
        /*0754*/ 	.word	0x00000050
        /*0758*/ 	.short	0x010a
        /*075a*/ 	.byte	0xff
	.zero		1


	//   ....[101]....
        /*075c*/ 	.word	0x00007cf0
        /*0760*/ 	.word	0x00000070
        /*0764*/ 	.word	0x00000050
        /*0768*/ 	.short	0x010a
        /*076a*/ 	.byte	0xff
	.zero		1


	//   ....[102]....
        /*076c*/ 	.word	0x00007e00
        /*0770*/ 	.word	0x00000000
        /*0774*/ 	.word	0x00000000
        /*0778*/ 	.short	0x0101
        /*077a*/ 	.byte	0xff
	.zero		1


	//   ....[103]....
        /*077c*/ 	.word	0x000089a0
        /*0780*/ 	.word	0x00000066
        /*0784*/ 	.word	0x00000050
        /*0788*/ 	.short	0x010a
        /*078a*/ 	.byte	0xff
	.zero		1


	//   ....[104]....
        /*078c*/ 	.word	0x00008a70
        /*0790*/ 	.word	0x00000066
        /*0794*/ 	.word	0x00000050
        /*0798*/ 	.short	0x010a
        /*079a*/ 	.byte	0xff
	.zero		1


	//   ....[105]....
        /*079c*/ 	.word	0x00008b80
        /*07a0*/ 	.word	0x00000000
        /*07a4*/ 	.word	0x00000000
        /*07a8*/ 	.short	0x0101
        /*07aa*/ 	.byte	0xff
	.zero		1


	//   ....[106]....
        /*07ac*/ 	.word	0x00009010
        /*07b0*/ 	.word	0x000000ff
        /*07b4*/ 	.word	0x00000000
        /*07b8*/ 	.short	0x0101
        /*07ba*/ 	.byte	0x04
	.zero		1


	//   ....[107]....
        /*07bc*/ 	.word	0x00009820
        /*07c0*/ 	.word	0x00000000
        /*07c4*/ 	.word	0x00000110
        /*07c8*/ 	.short	0x010a
        /*07ca*/ 	.byte	0xff
	.zero		1


	//   ....[108]....
        /*07cc*/ 	.word	0x00009880
        /*07d0*/ 	.word	0x00000000
        /*07d4*/ 	.word	0x00000028
        /*07d8*/ 	.short	0x010a
        /*07da*/ 	.byte	0xff
	.zero		1


	//   ....[109]....
        /*07dc*/ 	.word	0x000098e0
        /*07e0*/ 	.word	0x00000000
        /*07e4*/ 	.word	0x00000028
        /*07e8*/ 	.short	0x010a
        /*07ea*/ 	.byte	0xff
	.zero		1


	//   ....[110]....
        /*07ec*/ 	.word	0x00009930
        /*07f0*/ 	.word	0x00000003
        /*07f4*/ 	.word	0x000000a0
        /*07f8*/ 	.short	0x010a
        /*07fa*/ 	.byte	0xff
	.zero		1


	//   ....[111]....
        /*07fc*/ 	.word	0x00009990
        /*0800*/ 	.word	0x00000000
        /*0804*/ 	.word	0x00000000
        /*0808*/ 	.short	0x010a
        /*080a*/ 	.byte	0xff
	.zero		1


	//   ....[112]....
        /*080c*/ 	.word	0x000099f0
        /*0810*/ 	.word	0x00000000
        /*0814*/ 	.word	0x00000000
        /*0818*/ 	.short	0x010a
        /*081a*/ 	.byte	0xff
	.zero		1


	//   ....[113]....
        /*081c*/ 	.word	0x00009a50
        /*0820*/ 	.word	0x00000000
        /*0824*/ 	.word	0x00000000
        /*0828*/ 	.short	0x010a
        /*082a*/ 	.byte	0xff
	.zero		1


	//   ....[114]....
        /*082c*/ 	.word	0x00009ab0
        /*0830*/ 	.word	0x00000000
        /*0834*/ 	.word	0x00000000
        /*0838*/ 	.short	0x010a
        /*083a*/ 	.byte	0xff
	.zero		1


	//   ....[115]....
        /*083c*/ 	.word	0x00009b00
        /*0840*/ 	.word	0x00000002
        /*0844*/ 	.word	0x00000100
        /*0848*/ 	.short	0x010a
        /*084a*/ 	.byte	0xff
	.zero		1


	//   ....[116]....
        /*084c*/ 	.word	0x00009b60
        /*0850*/ 	.word	0x00000002
        /*0854*/ 	.word	0x000000b0
        /*0858*/ 	.short	0x010a
        /*085a*/ 	.byte	0xff
	.zero		1


	//   ....[117]....
        /*085c*/ 	.word	0x00009bb0
        /*0860*/ 	.word	0x00000002
        /*0864*/ 	.word	0x000000a0
        /*0868*/ 	.short	0x010a
        /*086a*/ 	.byte	0xff
	.zero		1


	//   ....[118]....
        /*086c*/ 	.word	0x00009c10
        /*0870*/ 	.word	0x00000000
        /*0874*/ 	.word	0x000000b0
        /*0878*/ 	.short	0x010a
        /*087a*/ 	.byte	0xff
	.zero		1


	//   ....[119]....
        /*087c*/ 	.word	0x00009c60
        /*0880*/ 	.word	0x00000000
        /*0884*/ 	.word	0x000000a0
        /*0888*/ 	.short	0x010a
        /*088a*/ 	.byte	0xff
	.zero		1


	//   ....[120]....
        /*088c*/ 	.word	0x00009cc0
        /*0890*/ 	.word	0x00000003
        /*0894*/ 	.word	0x000000e0
        /*0898*/ 	.short	0x010a
        /*089a*/ 	.byte	0xff
	.zero		1


	//   ....[121]....
        /*089c*/ 	.word	0x00009d20
        /*08a0*/ 	.word	0x00000000
        /*08a4*/ 	.word	0x00000000
        /*08a8*/ 	.short	0x010a
        /*08aa*/ 	.byte	0xff
	.zero		1


	//   ....[122]....
        /*08ac*/ 	.word	0x00009d80
        /*08b0*/ 	.word	0x00000000
        /*08b4*/ 	.word	0x00000000
        /*08b8*/ 	.short	0x010a
        /*08ba*/ 	.byte	0xff
	.zero		1


	//   ....[123]....
        /*08bc*/ 	.word	0x00009de0
        /*08c0*/ 	.word	0x00000000
        /*08c4*/ 	.word	0x00000000
        /*08c8*/ 	.short	0x010a
        /*08ca*/ 	.byte	0xff
	.zero		1


	//   ....[124]....
        /*08cc*/ 	.word	0x00009e40
        /*08d0*/ 	.word	0x00000000
        /*08d4*/ 	.word	0x00000000
        /*08d8*/ 	.short	0x010a
        /*08da*/ 	.byte	0xff
	.zero		1


	//   ....[125]....
        /*08dc*/ 	.word	0x00009ea0
        /*08e0*/ 	.word	0x00000000
        /*08e4*/ 	.word	0x00000000
        /*08e8*/ 	.short	0x010a
        /*08ea*/ 	.byte	0xff
	.zero		1


	//   ....[126]....
        /*08ec*/ 	.word	0x00009ef0
        /*08f0*/ 	.word	0x0000000c
        /*08f4*/ 	.word	0x000000a0
        /*08f8*/ 	.short	0x010a
        /*08fa*/ 	.byte	0xff
	.zero		1


	//   ....[127]....
        /*08fc*/ 	.word	0x00009f50
        /*0900*/ 	.word	0x00000000
        /*0904*/ 	.word	0x00000098
        /*0908*/ 	.short	0x010a
        /*090a*/ 	.byte	0xff
	.zero		1


	//   ....[128]....
        /*090c*/ 	.word	0x00009fb0
        /*0910*/ 	.word	0x00000000
        /*0914*/ 	.word	0x00000070
        /*0918*/ 	.short	0x010a
        /*091a*/ 	.byte	0xff
	.zero		1


	//   ....[129]....
        /*091c*/ 	.word	0x0000a010
        /*0920*/ 	.word	0x00000000
        /*0924*/ 	.word	0x00000078
        /*0928*/ 	.short	0x010a
        /*092a*/ 	.byte	0xff
	.zero		1


	//   ....[130]....
        /*092c*/ 	.word	0x0000a070
        /*0930*/ 	.word	0x00000000
        /*0934*/ 	.word	0x00000080
        /*0938*/ 	.short	0x010a
        /*093a*/ 	.byte	0xff
	.zero		1


	//   ....[131]....
        /*093c*/ 	.word	0x0000a0d0
        /*0940*/ 	.word	0x00000000
        /*0944*/ 	.word	0x00000088
        /*0948*/ 	.short	0x010a
        /*094a*/ 	.byte	0xff
	.zero		1


	//   ....[132]....
        /*094c*/ 	.word	0x0000a130
        /*0950*/ 	.word	0x00000000
        /*0954*/ 	.word	0x00000070
        /*0958*/ 	.short	0x010a
        /*095a*/ 	.byte	0xff
	.zero		1


	//   ....[133]....
        /*095c*/ 	.word	0x0000a190
        /*0960*/ 	.word	0x00000000
        /*0964*/ 	.word	0x00000078
        /*0968*/ 	.short	0x010a
        /*096a*/ 	.byte	0xff
	.zero		1


	//   ....[134]....
        /*096c*/ 	.word	0x0000a1f0
        /*0970*/ 	.word	0x00000000
        /*0974*/ 	.word	0x00000080
        /*0978*/ 	.short	0x010a
        /*097a*/ 	.byte	0xff
	.zero		1


	//   ....[135]....
        /*097c*/ 	.word	0x0000a240
        /*0980*/ 	.word	0x00000003
        /*0984*/ 	.word	0x000000a0
        /*0988*/ 	.short	0x010a
        /*098a*/ 	.byte	0xff
	.zero		1


	//   ....[136]....
        /*098c*/ 	.word	0x0000a290
        /*0990*/ 	.word	0x00000002
        /*0994*/ 	.word	0x00000050
        /*0998*/ 	.short	0x010a
        /*099a*/ 	.byte	0xff
	.zero		1


	//   ....[137]....
        /*099c*/ 	.word	0x0000a2e0
        /*09a0*/ 	.word	0x00000047
        /*09a4*/ 	.word	0x000000c0
        /*09a8*/ 	.short	0x010a
        /*09aa*/ 	.byte	0xff
	.zero		1


	//   ....[138]....
        /*09ac*/ 	.word	0x0000a330
        /*09b0*/ 	.word	0x00000070
        /*09b4*/ 	.word	0x00000050
        /*09b8*/ 	.short	0x010a
        /*09ba*/ 	.byte	0xff
	.zero		1


	//   ....[139]....
        /*09bc*/ 	.word	0x0000a380
        /*09c0*/ 	.word	0x00000070
        /*09c4*/ 	.word	0x00000050
        /*09c8*/ 	.short	0x010a
        /*09ca*/ 	.byte	0xff
	.zero		1


	//   ....[140]....
        /*09cc*/ 	.word	0x0000a3d0
        /*09d0*/ 	.word	0x00000066
        /*09d4*/ 	.word	0x00000050
        /*09d8*/ 	.short	0x010a
        /*09da*/ 	.byte	0xff
	.zero		1


	//----- nvinfo : EIATTR_NUM_MBARRIERS
	.align		4
.L_48:
        /*09dc*/ 	.byte	0x03, 0x38
        /*09de*/ 	.short	0x0024


	//----- nvinfo : EIATTR_EXIT_INSTR_OFFSETS
	.align		4
        /*09e0*/ 	.byte	0x04, 0x1c
        /*09e2*/ 	.short	(.L_50 - .L_49)


	//   ....[0]....
.L_49:
        /*09e4*/ 	.word	0x00002a40


	//   ....[1]....
        /*09e8*/ 	.word	0x00002f50


	//   ....[2]....
        /*09ec*/ 	.word	0x00002fb0


	//   ....[3]....
        /*09f0*/ 	.word	0x00003f30


	//   ....[4]....
        /*09f4*/ 	.word	0x000050a0


	//   ....[5]....
        /*09f8*/ 	.word	0x000050e0


	//   ....[6]....
        /*09fc*/ 	.word	0x00009810


	//----- nvinfo : EIATTR_MAX_THREADS
	.align		4
.L_50:
        /*0a00*/ 	.byte	0x04, 0x05
        /*0a02*/ 	.short	(.L_52 - .L_51)
.L_51:
        /*0a04*/ 	.word	0x00000100
        /*0a08*/ 	.word	0x00000001
        /*0a0c*/ 	.word	0x00000001


	//----- nvinfo : EIATTR_CRS_STACK_SIZE
	.align		4
.L_52:
        /*0a10*/ 	.byte	0x04, 0x1e
        /*0a12*/ 	.short	(.L_54 - .L_53)
.L_53:
        /*0a14*/ 	.word	0x00000000


	//----- nvinfo : EIATTR_CBANK_PARAM_SIZE
	.align		4
.L_54:
        /*0a18*/ 	.byte	0x03, 0x19
        /*0a1a*/ 	.short	0x0800


	//----- nvinfo : EIATTR_PARAM_CBANK
	.align		4
        /*0a1c*/ 	.byte	0x04, 0x0a
        /*0a1e*/ 	.short	(.L_56 - .L_55)
	.align		4
.L_55:
        /*0a20*/ 	.word	index@(.nv.constant0._ZN7cutlass13device_kernelINS_4gemm6kernel13GemmUniversalIN4cute5tupleIJiiiiEEENS1_10collective13CollectiveMmaINS1_35MainloopSm100TmaUmmaWarpSpecializedILi5ELi2ELi4ENS5_IJNS4_1CILi1EEENSA_ILi4EEESB_EEEEENS5_IJNSA_ILi64EEENSA_ILi256EEENSA_ILi128EEEEEENS_12float_e4m3_tENS5_IJlSB_lEEESJ_SK_NS4_8TiledMMAINS4_8MMA_AtomIJNS4_10MMA_TraitsINS4_19SM100_MMA_F8F6F4_SSEJSJ_SJ_fSF_SG_NS4_17integral_constantINS4_4UMMA5MajorELSR_0EEESS_NSP_INSQ_7ScaleInELST_0EEESU_EEEEEENS4_6LayoutINS5_IJSB_SB_SB_EEENS5_IJNSA_ILi0EEESZ_SZ_EEEEENS5_IJNS4_10UnderscoreES12_S12_EEEEENS4_23SM90_TMA_LOAD_MULTICASTENS4_14ComposedLayoutINS4_7SwizzleILi3ELi4ELi3EEENS4_18smem_ptr_flag_bitsILi8EEENSX_INS5_IJNSA_ILi8EEESH_EEENS5_IJSH_SB_EEEEEEEvNS4_8identityENS4_13SM90_TMA_LOADES1F_vS1G_EENS_8epilogue10collective18CollectiveEpilogueINS1J_23Sm100TmaWarpSpecializedILi4ELi2ELi32ELb0ELb0EEEJSI_NS5_IJNSX_ISF_SB_EES1O_EEESJ_SK_SJ_SK_NS1J_6fusion15FusionCallbacksIS1N_NS1Q_17LinearCombinationISJ_fSJ_fLNS_15FloatRoundStyleE2EEESI_S1P_JEEENS4_5SM1004TMEM4LOAD26SM100_TMEM_LOAD_16dp32b32xES1H_NS16_INS17_ILi2ELi4ELi3EEES1A_NSX_INS5_IJS1B_SF_EEENS5_IJSF_SB_EEEEEEENS4_39AutoVectorizingCopyWithAssumedAlignmentILi128EEENS4_14SM90_TMA_STOREES24_S26_S26_EEEvvEEEEvNT_6ParamsE)
        /*0a24*/ 	.short	0x0380
        /*0a26*/ 	.short	0x0800


	//----- nvinfo : EIATTR_SW_WAR
	.align		4
.L_56:
        /*0a28*/ 	.byte	0x04, 0x36
        /*0a2a*/ 	.short	(.L_58 - .L_57)
.L_57:
        /*0a2c*/ 	.word	0x00000008
.L_58:


//--------------------- .nv.callgraph             --------------------------
	.section	.nv.callgraph,"",@"SHT_CUDA_CALLGRAPH"
	.align	4
	.sectionentsize	8
	.align		4
        /*0000*/ 	.word	0x00000000
	.align		4
        /*0004*/ 	.word	0xffffffff
	.align		4
        /*0008*/ 	.word	index@(_ZN7cutlass13device_kernelINS_4gemm6kernel13GemmUniversalIN4cute5tupleIJiiiiEEENS1_10collective13CollectiveMmaINS1_35MainloopSm100TmaUmmaWarpSpecializedILi5ELi2ELi4ENS5_IJNS4_1CILi1EEENSA_ILi4EEESB_EEEEENS5_IJNSA_ILi64EEENSA_ILi256EEENSA_ILi128EEEEEENS_12float_e4m3_tENS5_IJlSB_lEEESJ_SK_NS4_8TiledMMAINS4_8MMA_AtomIJNS4_10MMA_TraitsINS4_19SM100_MMA_F8F6F4_SSEJSJ_SJ_fSF_SG_NS4_17integral_constantINS4_4UMMA5MajorELSR_0EEESS_NSP_INSQ_7ScaleInELST_0EEESU_EEEEEENS4_6LayoutINS5_IJSB_SB_SB_EEENS5_IJNSA_ILi0EEESZ_SZ_EEEEENS5_IJNS4_10UnderscoreES12_S12_EEEEENS4_23SM90_TMA_LOAD_MULTICASTENS4_14ComposedLayoutINS4_7SwizzleILi3ELi4ELi3EEENS4_18smem_ptr_flag_bitsILi8EEENSX_INS5_IJNSA_ILi8EEESH_EEENS5_IJSH_SB_EEEEEEEvNS4_8identityENS4_13SM90_TMA_LOADES1F_vS1G_EENS_8epilogue10collective18CollectiveEpilogueINS1J_23Sm100TmaWarpSpecializedILi4ELi2ELi32ELb0ELb0EEEJSI_NS5_IJNSX_ISF_SB_EES1O_EEESJ_SK_SJ_SK_NS1J_6fusion15FusionCallbacksIS1N_NS1Q_17LinearCombinationISJ_fSJ_fLNS_15FloatRoundStyleE2EEESI_S1P_JEEENS4_5SM1004TMEM4LOAD26SM100_TMEM_LOAD_16dp32b32xES1H_NS16_INS17_ILi2ELi4ELi3EEES1A_NSX_INS5_IJS1B_SF_EEENS5_IJSF_SB_EEEEEEENS4_39AutoVectorizingCopyWithAssumedAlignmentILi128EEENS4_14SM90_TMA_STOREES24_S26_S26_EEEvvEEEEvNT_6ParamsE)
	.align		4
        /*000c*/ 	.word	index@(__assertfail)
	.align		4
        /*0010*/ 	.word	0x00000000
	.align		4
        /*0014*/ 	.word	0xfffffffe
	.align		4
        /*0018*/ 	.word	0x00000000
	.align		4
        /*001c*/ 	.word	0xfffffffd
	.align		4
        /*0020*/ 	.word	0x00000000
	.align		4
        /*0024*/ 	.word	0xfffffffc


//--------------------- .nv.constant4             --------------------------
	.section	.nv.constant4,"a",@progbits
	.align	8
	.align		8
.nv.constant4:
        /*0000*/ 	.dword	__assertfail
	.align		8
        /*0008*/ 	.dword	__unnamed_1
	.align		8
        /*0010*/ 	.dword	__unnamed_2
	.align		8
        /*0018*/ 	.dword	__unnamed_3
	.align		8
        /*0020*/ 	.dword	_ZN40_INTERNAL_edd39025_4_k_cu_42614c23_319924cuda3std3__45__cpo5beginE
	.align		8
        /*0028*/ 	.dword	_ZN40_INTERNAL_edd39025_4_k_cu_42614c23_319924cuda3std3__45__cpo3endE
	.align		8
        /*0030*/ 	.dword	_ZN40_INTERNAL_edd39025_4_k_cu_42614c23_319924cuda3std3__45__cpo6cbeginE
	.align		8
        /*0038*/ 	.dword	_ZN40_INTERNAL_edd39025_4_k_cu_42614c23_319924cuda3std3__45__cpo4cendE
	.align		8
        /*0040*/ 	.dword	_ZN40_INTERNAL_edd39025_4_k_cu_42614c23_319924cuda3std3__442_GLOBAL__N__edd39025_4_k_cu_42614c23_319926ignoreE
	.align		8
        /*0048*/ 	.dword	_ZN40_INTERNAL_edd39025_4_k_cu_42614c23_319924cuda3std3__419piecewise_constructE
	.align		8
        /*0050*/ 	.dword	_ZN40_INTERNAL_edd39025_4_k_cu_42614c23_319924cuda3std3__48in_placeE
	.align		8
        /*0058*/ 	.dword	_ZN40_INTERNAL_edd39025_4_k_cu_42614c23_319924cuda3std6ranges3__45__cpo4swapE
	.align		8
        /*0060*/ 	.dword	_ZN40_INTERNAL_edd39025_4_k_cu_42614c23_319924cuda3std6ranges3__45__cpo9iter_moveE
	.align		8
        /*0068*/ 	.dword	_ZN40_INTERNAL_edd39025_4_k_cu_42614c23_319924cute7productE
	.align		8
        /*0070*/ 	.dword	_ZN40_INTERNAL_edd39025_4_k_cu_42614c23_319924cute1_E
	.align		8
        /*0078*/ 	.dword	$str$25
	.align		8
        /*0080*/ 	.dword	$str$26
	.align		8
        /*0088*/ 	.dword	$str$27
	.align		8
        /*0090*/ 	.dword	$str$28


//--------------------- .text._ZN7cutlass13device_kernelINS_4gemm6kernel13GemmUniversalIN4cute5tupleIJiiiiEEENS1_10collective13CollectiveMmaINS1_35MainloopSm100TmaUmmaWarpSpecializedILi5ELi2ELi4ENS5_IJNS4_1CILi1EEENSA_ILi4EEESB_EEEEENS5_IJNSA_ILi64EEENSA_ILi256EEENSA_ILi128EEEEEENS_12float_e4m3_tENS5_IJlSB_lEEESJ_SK_NS4_8TiledMMAINS4_8MMA_AtomIJNS4_10MMA_TraitsINS4_19SM100_MMA_F8F6F4_SSEJSJ_SJ_fSF_SG_NS4_17integral_constantINS4_4UMMA5MajorELSR_0EEESS_NSP_INSQ_7ScaleInELST_0EEESU_EEEEEENS4_6LayoutINS5_IJSB_SB_SB_EEENS5_IJNSA_ILi0EEESZ_SZ_EEEEENS5_IJNS4_10UnderscoreES12_S12_EEEEENS4_23SM90_TMA_LOAD_MULTICASTENS4_14ComposedLayoutINS4_7SwizzleILi3ELi4ELi3EEENS4_18smem_ptr_flag_bitsILi8EEENSX_INS5_IJNSA_ILi8EEESH_EEENS5_IJSH_SB_EEEEEEEvNS4_8identityENS4_13SM90_TMA_LOADES1F_vS1G_EENS_8epilogue10collective18CollectiveEpilogueINS1J_23Sm100TmaWarpSpecializedILi4ELi2ELi32ELb0ELb0EEEJSI_NS5_IJNSX_ISF_SB_EES1O_EEESJ_SK_SJ_SK_NS1J_6fusion15FusionCallbacksIS1N_NS1Q_17LinearCombinationISJ_fSJ_fLNS_15FloatRoundStyleE2EEESI_S1P_JEEENS4_5SM1004TMEM4LOAD26SM100_TMEM_LOAD_16dp32b32xES1H_NS16_INS17_ILi2ELi4ELi3EEES1A_NSX_INS5_IJS1B_SF_EEENS5_IJSF_SB_EEEEEEENS4_39AutoVectorizingCopyWithAssumedAlignmentILi128EEENS4_14SM90_TMA_STOREES24_S26_S26_EEEvvEEEEvNT_6ParamsE --------------------------
	.section	.text._ZN7cutlass13device_kernelINS_4gemm6kernel13GemmUniversalIN4cute5tupleIJiiiiEEENS1_10collective13CollectiveMmaINS1_35MainloopSm100TmaUmmaWarpSpecializedILi5ELi2ELi4ENS5_IJNS4_1CILi1EEENSA_ILi4EEESB_EEEEENS5_IJNSA_ILi64EEENSA_ILi256EEENSA_ILi128EEEEEENS_12float_e4m3_tENS5_IJlSB_lEEESJ_SK_NS4_8TiledMMAINS4_8MMA_AtomIJNS4_10MMA_TraitsINS4_19SM100_MMA_F8F6F4_SSEJSJ_SJ_fSF_SG_NS4_17integral_constantINS4_4UMMA5MajorELSR_0EEESS_NSP_INSQ_7ScaleInELST_0EEESU_EEEEEENS4_6LayoutINS5_IJSB_SB_SB_EEENS5_IJNSA_ILi0EEESZ_SZ_EEEEENS5_IJNS4_10UnderscoreES12_S12_EEEEENS4_23SM90_TMA_LOAD_MULTICASTENS4_14ComposedLayoutINS4_7SwizzleILi3ELi4ELi3EEENS4_18smem_ptr_flag_bitsILi8EEENSX_INS5_IJNSA_ILi8EEESH_EEENS5_IJSH_SB_EEEEEEEvNS4_8identityENS4_13SM90_TMA_LOADES1F_vS1G_EENS_8epilogue10collective18CollectiveEpilogueINS1J_23Sm100TmaWarpSpecializedILi4ELi2ELi32ELb0ELb0EEEJSI_NS5_IJNSX_ISF_SB_EES1O_EEESJ_SK_SJ_SK_NS1J_6fusion15FusionCallbacksIS1N_NS1Q_17LinearCombinationISJ_fSJ_fLNS_15FloatRoundStyleE2EEESI_S1P_JEEENS4_5SM1004TMEM4LOAD26SM100_TMEM_LOAD_16dp32b32xES1H_NS16_INS17_ILi2ELi4ELi3EEES1A_NSX_INS5_IJS1B_SF_EEENS5_IJSF_SB_EEEEEEENS4_39AutoVectorizingCopyWithAssumedAlignmentILi128EEENS4_14SM90_TMA_STOREES24_S26_S26_EEEvvEEEEvNT_6ParamsE,"ax",@progbits
	.align	128
.text._ZN7cutlass13device_kernelINS_4gemm6kernel13GemmUniversalIN4cute5tupleIJiiiiEEENS1_10collective13CollectiveMmaINS1_35MainloopSm100TmaUmmaWarpSpecializedILi5ELi2ELi4ENS5_IJNS4_1CILi1EEENSA_ILi4EEESB_EEEEENS5_IJNSA_ILi64EEENSA_ILi256EEENSA_ILi128EEEEEENS_12float_e4m3_tENS5_IJlSB_lEEESJ_SK_NS4_8TiledMMAINS4_8MMA_AtomIJNS4_10MMA_TraitsINS4_19SM100_MMA_F8F6F4_SSEJSJ_SJ_fSF_SG_NS4_17integral_constantINS4_4UMMA5MajorELSR_0EEESS_NSP_INSQ_7ScaleInELST_0EEESU_EEEEEENS4_6LayoutINS5_IJSB_SB_SB_EEENS5_IJNSA_ILi0EEESZ_SZ_EEEEENS5_IJNS4_10UnderscoreES12_S12_EEEEENS4_23SM90_TMA_LOAD_MULTICASTENS4_14ComposedLayoutINS4_7SwizzleILi3ELi4ELi3EEENS4_18smem_ptr_flag_bitsILi8EEENSX_INS5_IJNSA_ILi8EEESH_EEENS5_IJSH_SB_EEEEEEEvNS4_8identityENS4_13SM90_TMA_LOADES1F_vS1G_EENS_8epilogue10collective18CollectiveEpilogueINS1J_23Sm100TmaWarpSpecializedILi4ELi2ELi32ELb0ELb0EEEJSI_NS5_IJNSX_ISF_SB_EES1O_EEESJ_SK_SJ_SK_NS1J_6fusion15FusionCallbacksIS1N_NS1Q_17LinearCombinationISJ_fSJ_fLNS_15FloatRoundStyleE2EEESI_S1P_JEEENS4_5SM1004TMEM4LOAD26SM100_TMEM_LOAD_16dp32b32xES1H_NS16_INS17_ILi2ELi4ELi3EEES1A_NSX_INS5_IJS1B_SF_EEENS5_IJSF_SB_EEEEEEENS4_39AutoVectorizingCopyWithAssumedAlignmentILi128EEENS4_14SM90_TMA_STOREES24_S26_S26_EEEvvEEEEvNT_6ParamsE:
        .type           _ZN7cutlass13device_kernelINS_4gemm6kernel13GemmUniversalIN4cute5tupleIJiiiiEEENS1_10collective13CollectiveMmaINS1_35MainloopSm100TmaUmmaWarpSpecializedILi5ELi2ELi4ENS5_IJNS4_1CILi1EEENSA_ILi4EEESB_EEEEENS5_IJNSA_ILi64EEENSA_ILi256EEENSA_ILi128EEEEEENS_12float_e4m3_tENS5_IJlSB_lEEESJ_SK_NS4_8TiledMMAINS4_8MMA_AtomIJNS4_10MMA_TraitsINS4_19SM100_MMA_F8F6F4_SSEJSJ_SJ_fSF_SG_NS4_17integral_constantINS4_4UMMA5MajorELSR_0EEESS_NSP_INSQ_7ScaleInELST_0EEESU_EEEEEENS4_6LayoutINS5_IJSB_SB_SB_EEENS5_IJNSA_ILi0EEESZ_SZ_EEEEENS5_IJNS4_10UnderscoreES12_S12_EEEEENS4_23SM90_TMA_LOAD_MULTICASTENS4_14ComposedLayoutINS4_7SwizzleILi3ELi4ELi3EEENS4_18smem_ptr_flag_bitsILi8EEENSX_INS5_IJNSA_ILi8EEESH_EEENS5_IJSH_SB_EEEEEEEvNS4_8identityENS4_13SM90_TMA_LOADES1F_vS1G_EENS_8epilogue10collective18CollectiveEpilogueINS1J_23Sm100TmaWarpSpecializedILi4ELi2ELi32ELb0ELb0EEEJSI_NS5_IJNSX_ISF_SB_EES1O_EEESJ_SK_SJ_SK_NS1J_6fusion15FusionCallbacksIS1N_NS1Q_17LinearCombinationISJ_fSJ_fLNS_15FloatRoundStyleE2EEESI_S1P_JEEENS4_5SM1004TMEM4LOAD26SM100_TMEM_LOAD_16dp32b32xES1H_NS16_INS17_ILi2ELi4ELi3EEES1A_NSX_INS5_IJS1B_SF_EEENS5_IJSF_SB_EEEEEEENS4_39AutoVectorizingCopyWithAssumedAlignmentILi128EEENS4_14SM90_TMA_STOREES24_S26_S26_EEEvvEEEEvNT_6ParamsE,@function
        .size           _ZN7cutlass13device_kernelINS_4gemm6kernel13GemmUniversalIN4cute5tupleIJiiiiEEENS1_10collective13CollectiveMmaINS1_35MainloopSm100TmaUmmaWarpSpecializedILi5ELi2ELi4ENS5_IJNS4_1CILi1EEENSA_ILi4EEESB_EEEEENS5_IJNSA_ILi64EEENSA_ILi256EEENSA_ILi128EEEEEENS_12float_e4m3_tENS5_IJlSB_lEEESJ_SK_NS4_8TiledMMAINS4_8MMA_AtomIJNS4_10MMA_TraitsINS4_19SM100_MMA_F8F6F4_SSEJSJ_SJ_fSF_SG_NS4_17integral_constantINS4_4UMMA5MajorELSR_0EEESS_NSP_INSQ_7ScaleInELST_0EEESU_EEEEEENS4_6LayoutINS5_IJSB_SB_SB_EEENS5_IJNSA_ILi0EEESZ_SZ_EEEEENS5_IJNS4_10UnderscoreES12_S12_EEEEENS4_23SM90_TMA_LOAD_MULTICASTENS4_14ComposedLayoutINS4_7SwizzleILi3ELi4ELi3EEENS4_18smem_ptr_flag_bitsILi8EEENSX_INS5_IJNSA_ILi8EEESH_EEENS5_IJSH_SB_EEEEEEEvNS4_8identityENS4_13SM90_TMA_LOADES1F_vS1G_EENS_8epilogue10collective18CollectiveEpilogueINS1J_23Sm100TmaWarpSpecializedILi4ELi2ELi32ELb0ELb0EEEJSI_NS5_IJNSX_ISF_SB_EES1O_EEESJ_SK_SJ_SK_NS1J_6fusion15FusionCallbacksIS1N_NS1Q_17LinearCombinationISJ_fSJ_fLNS_15FloatRoundStyleE2EEESI_S1P_JEEENS4_5SM1004TMEM4LOAD26SM100_TMEM_LOAD_16dp32b32xES1H_NS16_INS17_ILi2ELi4ELi3EEES1A_NSX_INS5_IJS1B_SF_EEENS5_IJSF_SB_EEEEEEENS4_39AutoVectorizingCopyWithAssumedAlignmentILi128EEENS4_14SM90_TMA_STOREES24_S26_S26_EEEvvEEEEvNT_6ParamsE,(.L_x_180 - _ZN7cutlass13device_kernelINS_4gemm6kernel13GemmUniversalIN4cute5tupleIJiiiiEEENS1_10collective13CollectiveMmaINS1_35MainloopSm100TmaUmmaWarpSpecializedILi5ELi2ELi4ENS5_IJNS4_1CILi1EEENSA_ILi4EEESB_EEEEENS5_IJNSA_ILi64EEENSA_ILi256EEENSA_ILi128EEEEEENS_12float_e4m3_tENS5_IJlSB_lEEESJ_SK_NS4_8TiledMMAINS4_8MMA_AtomIJNS4_10MMA_TraitsINS4_19SM100_MMA_F8F6F4_SSEJSJ_SJ_fSF_SG_NS4_17integral_constantINS4_4UMMA5MajorELSR_0EEESS_NSP_INSQ_7ScaleInELST_0EEESU_EEEEEENS4_6LayoutINS5_IJSB_SB_SB_EEENS5_IJNSA_ILi0EEESZ_SZ_EEEEENS5_IJNS4_10UnderscoreES12_S12_EEEEENS4_23SM90_TMA_LOAD_MULTICASTENS4_14ComposedLayoutINS4_7SwizzleILi3ELi4ELi3EEENS4_18smem_ptr_flag_bitsILi8EEENSX_INS5_IJNSA_ILi8EEESH_EEENS5_IJSH_SB_EEEEEEEvNS4_8identityENS4_13SM90_TMA_LOADES1F_vS1G_EENS_8epilogue10collective18CollectiveEpilogueINS1J_23Sm100TmaWarpSpecializedILi4ELi2ELi32ELb0ELb0EEEJSI_NS5_IJNSX_ISF_SB_EES1O_EEESJ_SK_SJ_SK_NS1J_6fusion15FusionCallbacksIS1N_NS1Q_17LinearCombinationISJ_fSJ_fLNS_15FloatRoundStyleE2EEESI_S1P_JEEENS4_5SM1004TMEM4LOAD26SM100_TMEM_LOAD_16dp32b32xES1H_NS16_INS17_ILi2ELi4ELi3EEES1A_NSX_INS5_IJS1B_SF_EEENS5_IJSF_SB_EEEEEEENS4_39AutoVectorizingCopyWithAssumedAlignmentILi128EEENS4_14SM90_TMA_STOREES24_S26_S26_EEEvvEEEEvNT_6ParamsE)
        .other          _ZN7cutlass13device_kernelINS_4gemm6kernel13GemmUniversalIN4cute5tupleIJiiiiEEENS1_10collective13CollectiveMmaINS1_35MainloopSm100TmaUmmaWarpSpecializedILi5ELi2ELi4ENS5_IJNS4_1CILi1EEENSA_ILi4EEESB_EEEEENS5_IJNSA_ILi64EEENSA_ILi256EEENSA_ILi128EEEEEENS_12float_e4m3_tENS5_IJlSB_lEEESJ_SK_NS4_8TiledMMAINS4_8MMA_AtomIJNS4_10MMA_TraitsINS4_19SM100_MMA_F8F6F4_SSEJSJ_SJ_fSF_SG_NS4_17integral_constantINS4_4UMMA5MajorELSR_0EEESS_NSP_INSQ_7ScaleInELST_0EEESU_EEEEEENS4_6LayoutINS5_IJSB_SB_SB_EEENS5_IJNSA_ILi0EEESZ_SZ_EEEEENS5_IJNS4_10UnderscoreES12_S12_EEEEENS4_23SM90_TMA_LOAD_MULTICASTENS4_14ComposedLayoutINS4_7SwizzleILi3ELi4ELi3EEENS4_18smem_ptr_flag_bitsILi8EEENSX_INS5_IJNSA_ILi8EEESH_EEENS5_IJSH_SB_EEEEEEEvNS4_8identityENS4_13SM90_TMA_LOADES1F_vS1G_EENS_8epilogue10collective18CollectiveEpilogueINS1J_23Sm100TmaWarpSpecializedILi4ELi2ELi32ELb0ELb0EEEJSI_NS5_IJNSX_ISF_SB_EES1O_EEESJ_SK_SJ_SK_NS1J_6fusion15FusionCallbacksIS1N_NS1Q_17LinearCombinationISJ_fSJ_fLNS_15FloatRoundStyleE2EEESI_S1P_JEEENS4_5SM1004TMEM4LOAD26SM100_TMEM_LOAD_16dp32b32xES1H_NS16_INS17_ILi2ELi4ELi3EEES1A_NSX_INS5_IJS1B_SF_EEENS5_IJSF_SB_EEEEEEENS4_39AutoVectorizingCopyWithAssumedAlignmentILi128EEENS4_14SM90_TMA_STOREES24_S26_S26_EEEvvEEEEvNT_6ParamsE,@"STO_CUDA_ENTRY STV_DEFAULT"
_ZN7cutlass13device_kernelINS_4gemm6kernel13GemmUniversalIN4cute5tupleIJiiiiEEENS1_10collective13CollectiveMmaINS1_35MainloopSm100TmaUmmaWarpSpecializedILi5ELi2ELi4ENS5_IJNS4_1CILi1EEENSA_ILi4EEESB_EEEEENS5_IJNSA_ILi64EEENSA_ILi256EEENSA_ILi128EEEEEENS_12float_e4m3_tENS5_IJlSB_lEEESJ_SK_NS4_8TiledMMAINS4_8MMA_AtomIJNS4_10MMA_TraitsINS4_19SM100_MMA_F8F6F4_SSEJSJ_SJ_fSF_SG_NS4_17integral_constantINS4_4UMMA5MajorELSR_0EEESS_NSP_INSQ_7ScaleInELST_0EEESU_EEEEEENS4_6LayoutINS5_IJSB_SB_SB_EEENS5_IJNSA_ILi0EEESZ_SZ_EEEEENS5_IJNS4_10UnderscoreES12_S12_EEEEENS4_23SM90_TMA_LOAD_MULTICASTENS4_14ComposedLayoutINS4_7SwizzleILi3ELi4ELi3EEENS4_18smem_ptr_flag_bitsILi8EEENSX_INS5_IJNSA_ILi8EEESH_EEENS5_IJSH_SB_EEEEEEEvNS4_8identityENS4_13SM90_TMA_LOADES1F_vS1G_EENS_8epilogue10collective18CollectiveEpilogueINS1J_23Sm100TmaWarpSpecializedILi4ELi2ELi32ELb0ELb0EEEJSI_NS5_IJNSX_ISF_SB_EES1O_EEESJ_SK_SJ_SK_NS1J_6fusion15FusionCallbacksIS1N_NS1Q_17LinearCombinationISJ_fSJ_fLNS_15FloatRoundStyleE2EEESI_S1P_JEEENS4_5SM1004TMEM4LOAD26SM100_TMEM_LOAD_16dp32b32xES1H_NS16_INS17_ILi2ELi4ELi3EEES1A_NSX_INS5_IJS1B_SF_EEENS5_IJSF_SB_EEEEEEENS4_39AutoVectorizingCopyWithAssumedAlignmentILi128EEENS4_14SM90_TMA_STOREES24_S26_S26_EEEvvEEEEvNT_6ParamsE:
[----:B------:R-:W1:Y:S01]  /*0000*/  LDC R1, c[0x0][0x37c] ;  /* 0x0000df00ff017b82 */ /* 0x000e620000000800 */
[----:B------:R-:W2:Y:S01]  /*0010*/  S2R R95, SR_TID.X ;  /* 0x00000000005f7919 */ /* 0x000ea20000002100 */
[----:B------:R-:W3:Y:S01]  /*0020*/  LDCU.64 UR8, c[0x0][0x890] ;  /* 0x00011200ff0877ac */ /* 0x000ee20008000a00 */
[----:B------:R-:W-:Y:S02]  /*0030*/  PRMT R85, RZ, 0x7610, R85 ;  /* 0x00007610ff557816 */ /* 0x000fe40000000055 */
[----:B------:R-:W-:Y:S01]  /*0040*/  ELECT P3, URZ, PT ;  /* 0x0000000000ff782f */ /* 0x000fe20003860000 */
[----:B---3--:R-:W-:-:S04]  /*0050*/  UISETP.NE.U32.AND UP0, UPT, UR8, URZ, UPT ;  /* 0x000000ff0800728c */ /* 0x008fc8000bf05070 */
[----:B------:R-:W-:Y:S01]  /*0060*/  UISETP.NE.AND.EX UP0, UPT, UR9, URZ, UPT, UP0 ;  /* 0x000000ff0900728c */ /* 0x000fe2000bf05300 */
[----:B--2---:R-:W-:-:S05]  /*0070*/  SHF.R.U32.HI R86, RZ, 0x5, R95 ;  /* 0x00000005ff567819 */ /* 0x004fca000001165f */
[----:B------:R-:W2:Y:S02]  /*0080*/  SHFL.IDX PT, R0, R86, RZ, 0x1f ;  /* 0x00001fff56007589 */ /* 0x000ea400000e0000 */
[----:B--2---:R-:W-:Y:S01]  /*0090*/  R2UR UR17, R0 ;  /* 0x00000000001172ca */ /* 0x004fe200000e0000 */
[----:B-1----:R-:W-:-:S14]  /*00a0*/  BRA.U UP0, `(.L_x_0) ;  /* 0x0000000100307547 */ /* 0x002fdc000b800000 */
[----:B------:R-:W1:Y:S02]  /*00b0*/  LDCU.64 UR4, c[0x0][0x888] ;  /* 0x00011100ff0477ac */ /* 0x000e640008000a00 */
[----:B-1----:R-:W-:-:S04]  /*00c0*/  UISETP.NE.U32.AND UP0, UPT, UR4, URZ, UPT ;  /* 0x000000ff0400728c */ /* 0x002fc8000bf05070 */
[----:B------:R-:W-:-:S09]  /*00d0*/  UISETP.NE.AND.EX UP0, UPT, UR5, URZ, UPT, UP0 ;  /* 0x000000ff0500728c */ /* 0x000fd2000bf05300 */
[----:B------:R-:W-:Y:S05]  /*00e0*/  BRA.U !UP0, `(.L_x_1) ;  /* 0x0000000108147547 */ /* 0x000fea000b800000 */
[----:B------:R-:W1:Y:S01]  /*00f0*/  LDC.64 R2, c[0x0][0x888] ;  /* 0x00022200ff027b82 */ /* 0x000e620000000a00 */
[----:B------:R-:W1:Y:S02]  /*0100*/  LDCU.64 UR4, c[0x0][0x358] ;  /* 0x00006b00ff0477ac */ /* 0x000e640008000a00 */
[----:B-1----:R1:W5:Y:S01]  /*0110*/  LDG.E R41, desc[UR4][R2.64] ;  /* 0x0000000402297981 */ /* 0x002362000c1e1900 */
[----:B------:R-:W-:Y:S01]  /*0120*/  HFMA2 R85, -RZ, RZ, 0, 5.9604644775390625e-08 ;  /* 0x00000001ff557431 */ /* 0x000fe200000001ff */
[----:B------:R-:W-:Y:S05]  /*0130*/  BRA `(.L_x_0) ;  /* 0x00000000000c7947 */ /* 0x000fea0003800000 */
.L_x_1:
[----:B------:R-:W1:Y:S01]  /*0140*/  LDCU UR4, c[0x0][0x880] ;  /* 0x00011000ff0477ac */ /* 0x000e620008000800 */
[----:B------:R-:W-:Y:S01]  /*0150*/  HFMA2 R85, -RZ, RZ, 0, 5.9604644775390625e-08 ;  /* 0x00000001ff557431 */ /* 0x000fe200000001ff */
[----:B-1----:R-:W-:-:S07]  /*0160*/  MOV R41, UR4 ;  /* 0x0000000400297c02 */ /* 0x002fce0008000f00 */
.L_x_0:
[----:B------:R-:W2:Y:S02]  /*0170*/  LDCU.64 UR4, c[0x0][0x8b0] ;  /* 0x00011600ff0477ac */ /* 0x000ea40008000a00 */
[----:B--2---:R-:W-:-:S04]  /*0180*/  UISETP.NE.U32.AND UP0, UPT, UR4, URZ, UPT ;  /* 0x000000ff0400728c */ /* 0x004fc8000bf05070 */
[----:B------:R-:W-:-:S09]  /*0190*/  UISETP.NE.AND.EX UP0, UPT, UR5, URZ, UPT, UP0 ;  /* 0x000000ff0500728c */ /* 0x000fd2000bf05300 */
[----:B------:R-:W-:Y:S05]  /*01a0*/  BRA.U UP0, `(.L_x_2) ;  /* 0x0000000100287547 */ /* 0x000fea000b800000 */
[----:B------:R-:W2:Y:S02]  /*01b0*/  LDCU.64 UR4, c[0x0][0x8a8] ;  /* 0x00011500ff0477ac */ /* 0x000ea40008000a00 */
[----:B--2---:R-:W-:-:S04]  /*01c0*/  UISETP.NE.U32.AND UP0, UPT, UR4, URZ, UPT ;  /* 0x000000ff0400728c */ /* 0x004fc8000bf05070 */
[----:B------:R-:W-:-:S09]  /*01d0*/  UISETP.NE.AND.EX UP0, UPT, UR5, URZ, UPT, UP0 ;  /* 0x000000ff0500728c */ /* 0x000fd2000bf05300 */
[----:B------:R-:W-:Y:S05]  /*01e0*/  BRA.U !UP0, `(.L_x_3) ;  /* 0x0000000108107547 */ /* 0x000fea000b800000 */
[----:B------:R-:W2:Y:S01]  /*01f0*/  LDC.64 R38, c[0x0][0x8a8] ;  /* 0x00022a00ff267b82 */ /* 0x000ea20000000a00 */
[----:B------:R-:W2:Y:S02]  /*0200*/  LDCU.64 UR4, c[0x0][0x358] ;  /* 0x00006b00ff0477ac */ /* 0x000ea40008000a00 */
[----:B--2---:R2:W5:Y:S01]  /*0210*/  LDG.E R38, desc[UR4][R38.64] ;  /* 0x0000000426267981 */ /* 0x004562000c1e1900 */
[----:B------:R-:W-:Y:S05]  /*0220*/  BRA `(.L_x_2) ;  /* 0x0000000000087947 */ /* 0x000fea0003800000 */
.L_x_3:
[----:B------:R-:W2:Y:S02]  /*0230*/  LDCU UR4, c[0x0][0x8a0] ;  /* 0x00011400ff0477ac */ /* 0x000ea40008000800 */
[----:B--2---:R-:W-:Y:S02]  /*0240*/  MOV R38, UR4 ;  /* 0x0000000400267c02 */ /* 0x004fe40008000f00 */
.L_x_2:
[----:B------:R-:W-:Y:S01]  /*0250*/  IMAD.U32 R0, RZ, RZ, UR17 ;  /* 0x00000011ff007e24 */ /* 0x000fe2000f8e00ff */
[----:B------:R-:W-:Y:S04]  /*0260*/  BSSY.RECONVERGENT B0, `(.L_x_4) ;  /* 0x000000c000007945 */ /* 0x000fe80003800200 */
[C---:B------:R-:W-:Y:S02]  /*0270*/  ISETP.NE.OR P1, PT, R0.reuse, 0x1, !P3 ;  /* 0x000000010000780c */ /* 0x040fe40005f25670 */
[----:B------:R-:W-:-:S11]  /*0280*/  ISETP.NE.OR P0, PT, R0, 0x3, !P3 ;  /* 0x000000030000780c */ /* 0x000fd60005f05670 */
[----:B------:R-:W-:Y:S05]  /*0290*/  @P1 BRA `(.L_x_5) ;  /* 0x0000000000201947 */ /* 0x000fea0003800000 */
[----:B------:R-:W3:Y:S02]  /*02a0*/  LDCU.64 UR4, c[0x0][0x348] ;  /* 0x00006900ff0477ac */ /* 0x000ee40008000a00 */
[----:B---3--:R-:W-:Y:S02]  /*02b0*/  UIADD3 UR6, UP1, UPT, UR4, 0x80, URZ ;  /* 0x0000008004067890 */ /* 0x008fe4000ff3e0ff */
[----:B------:R-:W-:Y:S02]  /*02c0*/  UIADD3 UR4, UP0, UPT, UR4, 0x180, URZ ;  /* 0x0000018004047890 */ /* 0x000fe4000ff1e0ff */
[----:B------:R-:W-:Y:S02]  /*02d0*/  UIADD3.X UR7, UPT, UPT, URZ, UR5, URZ, UP1, !UPT ;  /* 0x00000005ff077290 */ /* 0x000fe40008ffe4ff */
[----:B------:R-:W-:-:S07]  /*02e0*/  UIADD3.X UR5, UPT, UPT, URZ, UR5, URZ, UP0, !UPT ;  /* 0x00000005ff057290 */ /* 0x000fce00087fe4ff */
[----:B------:R3:W-:Y:S02]  /*02f0*/  UTMACCTL.PF [UR6] ;  /* 0x00000000060079b9 */ /* 0x0007e40008040000 */
[----:B------:R3:W-:Y:S02]  /*0300*/  UTMACCTL.PF [UR4] ;  /* 0x00000000040079b9 */ /* 0x0007e40008040000 */
[----:B---3--:R-:W-:Y:S01]  /*0310*/  NOP ;  /* 0x0000000000007918 */ /* 0x008fe20000000000 */
.L_x_5:
[----:B------:R-:W-:Y:S05]  /*0320*/  BSYNC.RECONVERGENT B0 ;  /* 0x0000000000007941 */ /* 0x000fea0003800200 */
.L_x_4:
[----:B------:R-:W-:Y:S04]  /*0330*/  BSSY.RECONVERGENT B0, `(.L_x_6) ;  /* 0x000000a000007945 */ /* 0x000fe80003800200 */
        /* <DEDUP_REMOVED lines=9> */
.L_x_7:
[----:B------:R-:W-:Y:S05]  /*03d0*/  BSYNC.RECONVERGENT B0 ;  /* 0x0000000000007941 */ /* 0x000fea0003800200 */
.L_x_6:
[----:B------:R-:W3:Y:S01]  /*03e0*/  LDCU.64 UR4, c[0x0][0x888] ;  /* 0x00011100ff0477ac */ /* 0x000ee20008000a00 */
[----:B------:R-:W-:Y:S02]  /*03f0*/  UISETP.EQ.U32.AND UP1, UPT, UR8, URZ, UPT ;  /* 0x000000ff0800728c */ /* 0x000fe4000bf22070 */
[----:B------:R-:W-:Y:S02]  /*0400*/  UPLOP3.LUT UP3, UPT, UPT, UPT, UPT, 0x80, 0x8 ;  /* 0x000000000008789c */ /* 0x000fe40003f6f070 */
[----:B---3--:R-:W-:-:S04]  /*0410*/  UISETP.NE.U32.AND UP0, UPT, UR4, URZ, UPT ;  /* 0x000000ff0400728c */ /* 0x008fc8000bf05070 */
[----:B------:R-:W-:-:S04]  /*0420*/  UISETP.NE.AND.EX UP0, UPT, UR5, URZ, UPT, UP0 ;  /* 0x000000ff0500728c */ /* 0x000fc8000bf05300 */
[----:B------:R-:W-:-:S04]  /*0430*/  UISETP.EQ.OR.EX UP2, UPT, UR9, URZ, !UP0, UP1 ;  /* 0x000000ff0900728c */ /* 0x000fc8000c742710 */
[----:B------:R-:W-:-:S06]  /*0440*/  UP2UR UR4, UPR, URZ, 0x4 ;  /* 0x00000004ff047883 */ /* 0x000fcc0008000000 */
[----:B------:R-:W-:Y:S01]  /*0450*/  MOV R88, UR4 ;  /* 0x0000000400587c02 */ /* 0x000fe20008000f00 */
[----:B------:R-:W-:Y:S06]  /*0460*/  BRA.U !UP2, `(.L_x_8) ;  /* 0x000000010a207547 */ /* 0x000fec000b800000 */
[----:B------:R-:W-:Y:S01]  /*0470*/  UISETP.NE.U32.AND UP1, UPT, UR8, URZ, UPT ;  /* 0x000000ff0800728c */ /* 0x000fe2000bf25070 */
[----:B-----5:R-:W-:Y:S01]  /*0480*/  FSETP.NEU.AND P0, PT, R41, RZ, PT ;  /* 0x000000ff2900720b */ /* 0x020fe20003f0d000 */
[----:B------:R-:W-:Y:S02]  /*0490*/  USEL UR4, URZ, 0xffffffff, UP0 ;  /* 0xffffffffff047887 */ /* 0x000fe40008000000 */
[----:B------:R-:W-:-:S10]  /*04a0*/  UISETP.NE.AND.EX UP1, UPT, UR9, URZ, UPT, UP1 ;  /* 0x000000ff0900728c */ /* 0x000fd4000bf25310 */
[----:B------:R-:W-:Y:S01]  /*04b0*/  VOTEU.ANY UP0, P0 ;  /* 0x0000000000ff7886 */ /* 0x000fe20000000100 */
[----:B------:R-:W-:-:S04]  /*04c0*/  @!UP1 USEL UR4, URZ, 0xffffffff, UP0 ;  /* 0xffffffffff049887 */ /* 0x000fc80008000000 */
[----:B------:R-:W-:-:S04]  /*04d0*/  ULOP3.LUT UR4, UR4, 0x1, URZ, 0xc0, !UPT ;  /* 0x0000000104047892 */ /* 0x000fc8000f8ec0ff */
[----:B------:R-:W-:-:S11]  /*04e0*/  UISETP.NE.U32.AND UP3, UPT, UR4, 0x1, UPT ;  /* 0x000000010400788c */ /* 0x000fd6000bf65070 */
.L_x_8:
[----:B-1----:R-:W1:Y:S01]  /*04f0*/  SHFL.IDX PT, R2, R86, RZ, 0x1f ;  /* 0x00001fff56027589 */ /* 0x002e6200000e0000 */
[----:B------:R-:W-:-:S04]  /*0500*/  UISETP.NE.AND UP0, UPT, UR17, 0x2, UPT ;  /* 0x000000021100788c */ /* 0x000fc8000bf05270 */
[----:B------:R-:W-:Y:S01]  /*0510*/  USEL UR48, URZ, 0x1, UP0 ;  /* 0x00000001ff307887 */ /* 0x000fe20008000000 */
[----:B-1----:R-:W-:-:S13]  /*0520*/  ISETP.NE.AND P0, PT, R2, RZ, PT ;  /* 0x000000ff0200720c */ /* 0x002fda0003f05270 */
[----:B------:R-:W-:Y:S05]  /*0530*/  @P0 BRA `(.L_x_9) ;  /* 0x0000000000600947 */ /* 0x000fea0003800000 */
[----:B------:R-:W1:Y:S01]  /*0540*/  S2UR UR4, SR_CgaCtaId ;  /* 0x00000000000479c3 */ /* 0x000e620000008800 */
[----:B------:R-:W-:Y:S01]  /*0550*/  UMOV UR5, 0x400 ;  /* 0x0000040000057882 */ /* 0x000fe20000000000 */
[----:B------:R-:W-:Y:S01]  /*0560*/  UMOV UR8, 0x1 ;  /* 0x0000000100087882 */ /* 0x000fe20000000000 */
[----:B------:R-:W-:Y:S01]  /*0570*/  UMOV UR6, 0x4 ;  /* 0x0000000400067882 */ /* 0x000fe20000000000 */
[----:B------:R-:W-:-:S04]  /*0580*/  UIADD3 UR8, UPT, UPT, -UR8, 0x100000, URZ ;  /* 0x0010000008087890 */ /* 0x000fc8000fffe1ff */
[----:B------:R-:W-:Y:S02]  /*0590*/  USHF.L.U32 UR9, UR8, 0xb, URZ ;  /* 0x0000000b08097899 */ /* 0x000fe400080006ff */
[----:B------:R-:W-:Y:S02]  /*05a0*/  USHF.L.U32 UR8, UR8, 0x1, URZ ;  /* 0x0000000108087899 */ /* 0x000fe400080006ff */
[----:B------:R-:W-:-:S04]  /*05b0*/  UIADD3 UR6, UPT, UPT, -UR6, 0x100000, URZ ;  /* 0x0010000006067890 */ /* 0x000fc8000fffe1ff */
[----:B------:R-:W-:Y:S02]  /*05c0*/  USHF.L.U32 UR7, UR6, 0xb, URZ ;  /* 0x0000000b06077899 */ /* 0x000fe400080006ff */
[----:B------:R-:W-:Y:S01]  /*05d0*/  USHF.L.U32 UR6, UR6, 0x1, URZ ;  /* 0x0000000106067899 */ /* 0x000fe200080006ff */
[----:B------:R-:W-:Y:S01]  /*05e0*/  ELECT P0, URZ, PT ;  /* 0x0000000000ff782f */ /* 0x000fe20003800000 */
[----:B-1----:R-:W-:Y:S01]  /*05f0*/  ULEA UR4, UR4, UR5, 0x18 ;  /* 0x0000000504047291 */ /* 0x002fe2000f8ec0ff */
[----:B------:R-:W1:Y:S11]  /*0600*/  FENCE.VIEW.ASYNC.S ;  /* 0x00000000000073c6 */ /* 0x000e760000000000 */
[----:B-1----:R1:W3:Y:S01]  /*0610*/  SYNCS.EXCH.64 URZ, [UR4], UR8 ;  /* 0x0000000804ff75b2 */ /* 0x0022e20008000100 */
[----:B------:R1:W4:Y:S01]  /*0620*/  SYNCS.EXCH.64 URZ, [UR4+0x28], UR6 ;  /* 0x0000280604ff75b2 */ /* 0x0003220008000100 */
[----:B------:R1:W1:Y:S01]  /*0630*/  SYNCS.EXCH.64 URZ, [UR4+0x8], UR8 ;  /* 0x0000080804ff75b2 */ /* 0x0002620008000100 */
[----:B------:R1:W1:Y:S01]  /*0640*/  SYNCS.EXCH.64 URZ, [UR4+0x30], UR6 ;  /* 0x0000300604ff75b2 */ /* 0x0002620008000100 */
[----:B------:R1:W1:Y:S01]  /*0650*/  SYNCS.EXCH.64 URZ, [UR4+0x10], UR8 ;  /* 0x0000100804ff75b2 */ /* 0x0002620008000100 */
[----:B------:R1:W1:Y:S01]  /*0660*/  SYNCS.EXCH.64 URZ, [UR4+0x38], UR6 ;  /* 0x0000380604ff75b2 */ /* 0x0002620008000100 */
[----:B------:R1:W1:Y:S01]  /*0670*/  SYNCS.EXCH.64 URZ, [UR4+0x18], UR8 ;  /* 0x0000180804ff75b2 */ /* 0x0002620008000100 */
[----:B------:R1:W1:Y:S01]  /*0680*/  SYNCS.EXCH.64 URZ, [UR4+0x40], UR6 ;  /* 0x0000400604ff75b2 */ /* 0x0002620008000100 */
[----:B------:R1:W1:Y:S01]  /*0690*/  SYNCS.EXCH.64 URZ, [UR4+0x20], UR8 ;  /* 0x0000200804ff75b2 */ /* 0x0002620008000100 */
[----:B------:R1:W1:Y:S01]  /*06a0*/  SYNCS.EXCH.64 URZ, [UR4+0x48], UR6 ;  /* 0x0000480604ff75b2 */ /* 0x0002620008000100 */
[----:B------:R-:W-:Y:S01]  /*06b0*/  NOP ;  /* 0x0000000000007918 */ /* 0x000fe20000000000 */
.L_x_9:
[----:B------:R-:W2:Y:S01]  /*06c0*/  SHFL.IDX PT, R2, R86, RZ, 0x1f ;  /* 0x00001fff56027589 */ /* 0x000ea200000e0000 */
[----:B------:R-:W-:Y:S01]  /*06d0*/  NOP ;  /* 0x0000000000007918 */ /* 0x000fe20000000000 */
[----:B--2---:R-:W-:-:S13]  /*06e0*/  ISETP.NE.AND P0, PT, R2, 0x1, PT ;  /* 0x000000010200780c */ /* 0x004fda0003f05270 */
[----:B------:R-:W-:Y:S05]  /*06f0*/  @P0 BRA `(.L_x_10) ;  /* 0x0000000000580947 */ /* 0x000fea0003800000 */
[----:B-1----:R-:W1:Y:S01]  /*0700*/  S2UR UR4, SR_CgaCtaId ;  /* 0x00000000000479c3 */ /* 0x002e620000008800 */
        /* <DEDUP_REMOVED lines=12> */
[----:B-1----:R2:W1:Y:S01]  /*07d0*/  SYNCS.EXCH.64 URZ, [UR4+0x50], UR8 ;  /* 0x0000500804ff75b2 */ /* 0x0024620008000100 */
[----:B------:R2:W1:Y:S01]  /*07e0*/  SYNCS.EXCH.64 URZ, [UR4+0x70], UR6 ;  /* 0x0000700604ff75b2 */ /* 0x0004620008000100 */
[----:B------:R2:W1:Y:S01]  /*07f0*/  SYNCS.EXCH.64 URZ, [UR4+0x58], UR8 ;  /* 0x0000580804ff75b2 */ /* 0x0004620008000100 */
[----:B------:R2:W1:Y:S01]  /*0800*/  SYNCS.EXCH.64 URZ, [UR4+0x78], UR6 ;  /* 0x0000780604ff75b2 */ /* 0x0004620008000100 */
[----:B------:R2:W1:Y:S01]  /*0810*/  SYNCS.EXCH.64 URZ, [UR4+0x60], UR8 ;  /* 0x0000600804ff75b2 */ /* 0x0004620008000100 */
[----:B------:R2:W1:Y:S01]  /*0820*/  SYNCS.EXCH.64 URZ, [UR4+0x80], UR6 ;  /* 0x0000800604ff75b2 */ /* 0x0004620008000100 */
[----:B------:R2:W1:Y:S01]  /*0830*/  SYNCS.EXCH.64 URZ, [UR4+0x68], UR8 ;  /* 0x0000680804ff75b2 */ /* 0x0004620008000100 */
[----:B------:R2:W1:Y:S02]  /*0840*/  SYNCS.EXCH.64 URZ, [UR4+0x88], UR6 ;  /* 0x0000880604ff75b2 */ /* 0x0004640008000100 */
[----:B--2---:R-:W-:Y:S01]  /*0850*/  NOP ;  /* 0x0000000000007918 */ /* 0x004fe20000000000 */
.L_x_10:
[----:B------:R-:W2:Y:S01]  /*0860*/  SHFL.IDX PT, R2, R86, RZ, 0x1f ;  /* 0x00001fff56027589 */ /* 0x000ea200000e0000 */
[----:B------:R-:W-:Y:S01]  /*0870*/  NOP ;  /* 0x0000000000007918 */ /* 0x000fe20000000000 */
[----:B--2---:R-:W-:-:S13]  /*0880*/  ISETP.NE.AND P0, PT, R2, 0x3, PT ;  /* 0x000000030200780c */ /* 0x004fda0003f05270 */
[----:B------:R-:W-:Y:S05]  /*0890*/  @P0 BRA `(.L_x_11) ;  /* 0x0000000000300947 */ /* 0x000fea0003800000 */
[----:B-1----:R-:W1:Y:S01]  /*08a0*/  S2UR UR6, SR_CgaCtaId ;  /* 0x00000000000679c3 */ /* 0x002e620000008800 */
[----:B------:R-:W-:Y:S01]  /*08b0*/  UMOV UR4, 0x400 ;  /* 0x0000040000047882 */ /* 0x000fe20000000000 */
[----:B------:R-:W-:Y:S01]  /*08c0*/  UMOV UR5, 0x20 ;  /* 0x0000002000057882 */ /* 0x000fe20000000000 */
[----:B------:R-:W-:Y:S01]  /*08d0*/  ELECT P0, URZ, PT ;  /* 0x0000000000ff782f */ /* 0x000fe20003800000 */
[----:B-1----:R-:W-:Y:S02]  /*08e0*/  ULEA UR6, UR6, UR4, 0x18 ;  /* 0x0000000406067291 */ /* 0x002fe4000f8ec0ff */
[----:B------:R-:W-:-:S04]  /*08f0*/  UIADD3 UR4, UPT, UPT, -UR5, 0x100000, URZ ;  /* 0x0010000005047890 */ /* 0x000fc8000fffe1ff */
[----:B------:R-:W-:Y:S02]  /*0900*/  USHF.L.U32 UR5, UR4, 0xb, URZ ;  /* 0x0000000b04057899 */ /* 0x000fe400080006ff */
[----:B------:R-:W-:Y:S01]  /*0910*/  USHF.L.U32 UR4, UR4, 0x1, URZ ;  /* 0x0000000104047899 */ /* 0x000fe200080006ff */
[----:B------:R-:W1:Y:S11]  /*0920*/  FENCE.VIEW.ASYNC.S ;  /* 0x00000000000073c6 */ /* 0x000e760000000000 */
[----:B-1----:R2:W1:Y:S01]  /*0930*/  SYNCS.EXCH.64 URZ, [UR6+0x90], UR4 ;  /* 0x0000900406ff75b2 */ /* 0x0024620008000100 */
[----:B------:R2:W1:Y:S02]  /*0940*/  SYNCS.EXCH.64 URZ, [UR6+0x98], UR4 ;  /* 0x0000980406ff75b2 */ /* 0x0004640008000100 */
[----:B--2---:R-:W-:Y:S01]  /*0950*/  NOP ;  /* 0x0000000000007918 */ /* 0x004fe20000000000 */
.L_x_11:
[----:B------:R-:W2:Y:S01]  /*0960*/  SHFL.IDX PT, R2, R86, RZ, 0x1f ;  /* 0x00001fff56027589 */ /* 0x000ea200000e0000 */
[----:B------:R-:W-:Y:S01]  /*0970*/  NOP ;  /* 0x0000000000007918 */ /* 0x000fe20000000000 */
[----:B--2---:R-:W-:-:S13]  /*0980*/  ISETP.NE.AND P0, PT, R2, 0x4, PT ;  /* 0x000000040200780c */ /* 0x004fda0003f05270 */
[----:B------:R-:W-:Y:S05]  /*0990*/  @P0 BRA `(.L_x_12) ;  /* 0x00000000004c0947 */ /* 0x000fea0003800000 */
[----:B-1----:R-:W1:Y:S01]  /*09a0*/  S2UR UR6, SR_CgaCtaId ;  /* 0x00000000000679c3 */ /* 0x002e620000008800 */
[----:B------:R-:W-:Y:S01]  /*09b0*/  UMOV UR4, 0x3a0 ;  /* 0x000003a000047882 */ /* 0x000fe20000000000 */
[----:B------:R-:W-:Y:S01]  /*09c0*/  UMOV UR5, 0x400 ;  /* 0x0000040000057882 */ /* 0x000fe20000000000 */
[----:B------:R-:W-:Y:S01]  /*09d0*/  USEL UR4, UR4, 0x320, UP3 ;  /* 0x0000032004047887 */ /* 0x000fe20009800000 */
[----:B------:R-:W-:Y:S01]  /*09e0*/  UMOV UR8, 0x1 ;  /* 0x0000000100087882 */ /* 0x000fe20000000000 */
[----:B------:R-:W-:Y:S01]  /*09f0*/  ELECT P0, URZ, PT ;  /* 0x0000000000ff782f */ /* 0x000fe20003800000 */
[----:B------:R-:W-:-:S04]  /*0a00*/  UIADD3 UR8, UPT, UPT, -UR8, 0x100000, URZ ;  /* 0x0010000008087890 */ /* 0x000fc8000fffe1ff */
[----:B------:R-:W-:Y:S02]  /*0a10*/  USHF.L.U32 UR9, UR8, 0xb, URZ ;  /* 0x0000000b08097899 */ /* 0x000fe400080006ff */
[----:B------:R-:W-:Y:S02]  /*0a20*/  USHF.L.U32 UR8, UR8, 0x1, URZ ;  /* 0x0000000108087899 */ /* 0x000fe400080006ff */
[----:B-1----:R-:W-:Y:S02]  /*0a30*/  ULEA UR6, UR6, UR5, 0x18 ;  /* 0x0000000506067291 */ /* 0x002fe4000f8ec0ff */
[----:B------:R-:W-:-:S04]  /*0a40*/  UIADD3 UR4, UPT, UPT, -UR4, 0x100000, URZ ;  /* 0x0010000004047890 */ /* 0x000fc8000fffe1ff */
[----:B------:R-:W-:Y:S02]  /*0a50*/  USHF.L.U32 UR5, UR4, 0xb, URZ ;  /* 0x0000000b04057899 */ /* 0x000fe400080006ff */
[----:B------:R-:W-:Y:S01]  /*0a60*/  USHF.L.U32 UR4, UR4, 0x1, URZ ;  /* 0x0000000104047899 */ /* 0x000fe200080006ff */
[----:B------:R-:W1:Y:S03]  /*0a70*/  FENCE.VIEW.ASYNC.S ;  /* 0x00000000000073c6 */ /* 0x000e660000000000 */
[----:B-1----:R2:W1:Y:S08]  /*0a80*/  SYNCS.EXCH.64 URZ, [UR6+0xa0], UR8 ;  /* 0x0000a00806ff75b2 */ /* 0x0024700008000100 */
[----:B------:R2:W1:Y:S01]  /*0a90*/  SYNCS.EXCH.64 URZ, [UR6+0xb0], UR4 ;  /* 0x0000b00406ff75b2 */ /* 0x0004620008000100 */
[----:B------:R2:W1:Y:S01]  /*0aa0*/  SYNCS.EXCH.64 URZ, [UR6+0xa8], UR8 ;  /* 0x0000a80806ff75b2 */ /* 0x0004620008000100 */
[----:B------:R2:W1:Y:S02]  /*0ab0*/  SYNCS.EXCH.64 URZ, [UR6+0xb8], UR4 ;  /* 0x0000b80406ff75b2 */ /* 0x0004640008000100 */
[----:B--2---:R-:W-:Y:S01]  /*0ac0*/  NOP ;  /* 0x0000000000007918 */ /* 0x004fe20000000000 */
.L_x_12:
        /* <DEDUP_REMOVED lines=26> */
.L_x_13:
[----:B------:R-:W2:Y:S01]  /*0c70*/  SHFL.IDX PT, R2, R86, RZ, 0x1f ;  /* 0x00001fff56027589 */ /* 0x000ea200000e0000 */
[----:B------:R-:W-:Y:S01]  /*0c80*/  NOP ;  /* 0x0000000000007918 */ /* 0x000fe20000000000 */
[----:B--2---:R-:W-:-:S13]  /*0c90*/  ISETP.NE.AND P0, PT, R2, 0x3, PT ;  /* 0x000000030200780c */ /* 0x004fda0003f05270 */
[----:B------:R-:W-:Y:S05]  /*0ca0*/  @P0 BRA `(.L_x_14) ;  /* 0x0000000000380947 */ /* 0x000fea0003800000 */
[----:B------:R-:W2:Y:S01]  /*0cb0*/  S2UR UR5, SR_CgaCtaId ;  /* 0x00000000000579c3 */ /* 0x000ea20000008800 */
[----:B-1----:R-:W-:Y:S01]  /*0cc0*/  UMOV UR4, 0x400 ;  /* 0x0000040000047882 */ /* 0x002fe20000000000 */
[----:B------:R-:W-:Y:S01]  /*0cd0*/  UMOV UR6, 0x20 ;  /* 0x0000002000067882 */ /* 0x000fe20000000000 */
[----:B------:R-:W-:Y:S01]  /*0ce0*/  ELECT P0, URZ, PT ;  /* 0x0000000000ff782f */ /* 0x000fe20003800000 */
[----:B------:R-:W-:-:S04]  /*0cf0*/  UIADD3 UR6, UPT, UPT, -UR6, 0x100000, URZ ;  /* 0x0010000006067890 */ /* 0x000fc8000fffe1ff */
[----:B------:R-:W-:Y:S02]  /*0d00*/  USHF.L.U32 UR7, UR6, 0xb, URZ ;  /* 0x0000000b06077899 */ /* 0x000fe400080006ff */
[----:B------:R-:W-:Y:S02]  /*0d10*/  USHF.L.U32 UR6, UR6, 0x1, URZ ;  /* 0x0000000106067899 */ /* 0x000fe400080006ff */
[----:B--2---:R-:W-:Y:S01]  /*0d20*/  ULEA UR4, UR5, UR4, 0x18 ;  /* 0x0000000405047291 */ /* 0x004fe2000f8ec0ff */
[----:B------:R-:W1:Y:S11]  /*0d30*/  FENCE.VIEW.ASYNC.S ;  /* 0x00000000000073c6 */ /* 0x000e760000000000 */
[----:B-1----:R2:W1:Y:S01]  /*0d40*/  SYNCS.EXCH.64 URZ, [UR4+0x100], UR6 ;  /* 0x0001000604ff75b2 */ /* 0x0024620008000100 */
[----:B------:R2:W1:Y:S01]  /*0d50*/  SYNCS.EXCH.64 URZ, [UR4+0x110], UR6 ;  /* 0x0001100604ff75b2 */ /* 0x0004620008000100 */
[----:B------:R2:W1:Y:S01]  /*0d60*/  SYNCS.EXCH.64 URZ, [UR4+0x108], UR6 ;  /* 0x0001080604ff75b2 */ /* 0x0004620008000100 */
[----:B------:R2:W1:Y:S02]  /*0d70*/  SYNCS.EXCH.64 URZ, [UR4+0x118], UR6 ;  /* 0x0001180604ff75b2 */ /* 0x0004640008000100 */
[----:B--2---:R-:W-:Y:S01]  /*0d80*/  NOP ;  /* 0x0000000000007918 */ /* 0x004fe20000000000 */
.L_x_14:
[----:B-1----:R-:W1:Y:S01]  /*0d90*/  LDCU UR4, c[0x0][0x36c] ;  /* 0x00006d80ff0477ac */ /* 0x002e620008000800 */
[----:B------:R-:W-:Y:S01]  /*0da0*/  ISETP.NE.OR P3, PT, R0, 0x2, !P3 ;  /* 0x000000020000780c */ /* 0x000fe20005f65670 */
[----:B------:R-:W-:Y:S01]  /*0db0*/  NOP ;  /* 0x0000000000007918 */ /* 0x000fe20000000000 */
[----:B------:R-:W-:Y:S01]  /*0dc0*/  LOP3.LUT R0, R95, 0x1f, RZ, 0xc0, !PT ;  /* 0x0000001f5f007812 */ /* 0x000fe200078ec0ff */
[----:B------:R-:W-:Y:S02]  /*0dd0*/  UISETP.NE.AND UP4, UPT, UR17, URZ, UPT ;  /* 0x000000ff1100728c */ /* 0x000fe4000bf85270 */
[----:B-1----:R-:W-:-:S09]  /*0de0*/  UISETP.EQ.U32.AND UP5, UPT, UR4, 0x1, UPT ;  /* 0x000000010400788c */ /* 0x002fd2000bfa2070 */
[----:B------:R-:W-:Y:S05]  /*0df0*/  BRA.U !UP5, `(.L_x_15) ;  /* 0x000000010d087547 */ /* 0x000fea000b800000 */
[----:B---34-:R-:W-:Y:S01]  /*0e00*/  UCGABAR_ARV ;  /* 0x00000000000079c7 */ /* 0x018fe20008000000 */
[----:B------:R-:W-:Y:S05]  /*0e10*/  BRA `(.L_x_16) ;  /* 0x0000000000047947 */ /* 0x000fea0003800000 */
.L_x_15:
[----:B---34-:R-:W-:Y:S01]  /*0e20*/  NOP ;  /* 0x0000000000007918 */ /* 0x018fe20000000000 */
.L_x_16:
[----:B------:R-:W1:Y:S01]  /*0e30*/  S2UR UR7, SR_CTAID.X ;  /* 0x00000000000779c3 */ /* 0x000e620000002500 */
[----:B------:R-:W-:-:S05]  /*0e40*/  CS2R.32 R87, SR_CgaSize ;  /* 0x0000000000577805 */ /* 0x000fca0000008a00 */
[----:B------:R-:W-:-:S05]  /*0e50*/  IMAD R87, R87, -0xa0, RZ ;  /* 0xffffff6057577824 */ /* 0x000fca00078e02ff */
[----:B------:R-:W-:-:S14]  /*0e60*/  R2UR UR5, R87 ;  /* 0x00000000570572ca */ /* 0x000fdc00000e0000 */
[----:B------:R-:W2:Y:S01]  /*0e70*/  LDCU UR5, c[0x0][UR5+0x2b0] ;  /* 0x00005600050577ac */ /* 0x000ea20008000800 */
[----:B------:R-:W-:-:S05]  /*0e80*/  CS2R.32 R87, SR_CgaSize ;  /* 0x0000000000577805 */ /* 0x000fca0000008a00 */
[----:B------:R-:W-:-:S05]  /*0e90*/  IMAD R87, R87, -0xa0, RZ ;  /* 0xffffff6057577824 */ /* 0x000fca00078e02ff */
[----:B------:R-:W-:-:S14]  /*0ea0*/  R2UR UR4, R87 ;  /* 0x00000000570472ca */ /* 0x000fdc00000e0000 */
[----:B------:R-:W3:Y:S01]  /*0eb0*/  LDCU UR4, c[0x0][UR4+0x2b4] ;  /* 0x00005680040477ac */ /* 0x000ee20008000800 */
[----:B------:R-:W4:Y:S01]  /*0ec0*/  S2UR UR8, SR_CTAID.Y ;  /* 0x00000000000879c3 */ /* 0x000f220000002600 */
[----:B------:R-:W-:-:S05]  /*0ed0*/  CS2R.32 R87, SR_CgaSize ;  /* 0x0000000000577805 */ /* 0x000fca0000008a00 */
[----:B------:R-:W-:-:S05]  /*0ee0*/  IMAD R87, R87, -0xa0, RZ ;  /* 0xffffff6057577824 */ /* 0x000fca00078e02ff */
[----:B------:R-:W-:-:S14]  /*0ef0*/  R2UR UR9, R87 ;  /* 0x00000000570972ca */ /* 0x000fdc00000e0000 */
[----:B------:R-:W3:Y:S01]  /*0f00*/  LDCU UR9, c[0x0][UR9+0x2a0] ;  /* 0x00005400090977ac */ /* 0x000ee20008000800 */
[----:B------:R-:W4:Y:S01]  /*0f10*/  LDCU UR21, c[0x0][0xb24] ;  /* 0x00016480ff1577ac */ /* 0x000f220008000800 */
[----:B------:R-:W3:Y:S01]  /*0f20*/  S2UR UR10, SR_CgaCtaId ;  /* 0x00000000000a79c3 */ /* 0x000ee20000008800 */
[----:B------:R-:W-:-:S05]  /*0f30*/  CS2R.32 R87, SR_CgaSize ;  /* 0x0000000000577805 */ /* 0x000fca0000008a00 */
[----:B------:R-:W-:-:S05]  /*0f40*/  IMAD R87, R87, -0xa0, RZ ;  /* 0xffffff6057577824 */ /* 0x000fca00078e02ff */
[----:B------:R-:W-:-:S14]  /*0f50*/  R2UR UR59, R87 ;  /* 0x00000000573b72ca */ /* 0x000fdc00000e0000 */
[----:B------:R-:W3:Y:S01]  /*0f60*/  LDCU UR59, c[0x0][UR59+0x2a4] ;  /* 0x000054803b3b77ac */ /* 0x000ee20008000800 */
[----:B------:R-:W3:Y:S01]  /*0f70*/  LDCU UR42, c[0x0][0xb24] ;  /* 0x00016480ff2a77ac */ /* 0x000ee20008000800 */
[----:B-1----:R-:W-:Y:S01]  /*0f80*/  I2FP.F32.U32 R3, UR7 ;  /* 0x0000000700037c45 */ /* 0x002fe20008201000 */
[----:B------:R-:W1:Y:S01]  /*0f90*/  S2UR UR36, SR_CTAID.Z ;  /* 0x00000000002479c3 */ /* 0x000e620000002700 */
[----:B------:R-:W1:Y:S03]  /*0fa0*/  LDCU UR27, c[0x0][0xb30] ;  /* 0x00016600ff1b77ac */ /* 0x000e660008000800 */
[----:B--2---:R-:W-:Y:S01]  /*0fb0*/  FMUL R3, R3, UR5 ;  /* 0x0000000503037c20 */ /* 0x004fe20008400000 */
[----:B------:R-:W-:Y:S01]  /*0fc0*/  UMOV UR16, UR7 ;  /* 0x0000000700107c82 */ /* 0x000fe20008000000 */
[----:B----4-:R-:W-:Y:S01]  /*0fd0*/  UISETP.GE.AND UP2, UPT, UR21, 0x1, UPT ;  /* 0x000000011500788c */ /* 0x010fe2000bf46270 */
[----:B------:R-:W-:Y:S01]  /*0fe0*/  I2FP.F32.U32 R2, UR8 ;  /* 0x0000000800027c45 */ /* 0x000fe20008201000 */
[----:B------:R-:W-:-:S02]  /*0ff0*/  UMOV UR20, UR8 ;  /* 0x0000000800147c82 */ /* 0x000fc40008000000 */
[----:B------:R-:W2:Y:S02]  /*1000*/  F2I.U32.TRUNC.NTZ R3, R3 ;  /* 0x0000000300037305 */ /* 0x000ea4000020f000 */
[----:B---3--:R-:W-:Y:S01]  /*1010*/  FMUL R2, R2, UR4 ;  /* 0x0000000402027c20 */ /* 0x008fe20008400000 */
[----:B------:R-:W-:-:S05]  /*1020*/  USHF.L.U32 UR28, UR10, 0xb, URZ ;  /* 0x0000000b0a1c7899 */ /* 0x000fca00080006ff */
[----:B------:R-:W3:Y:S01]  /*1030*/  F2I.U32.TRUNC.NTZ R2, R2 ;  /* 0x0000000200027305 */ /* 0x000ee2000020f000 */
[----:B--2---:R-:W-:Y:S02]  /*1040*/  R2UR UR4, R3 ;  /* 0x00000000030472ca */ /* 0x004fe400000e0000 */
[----:B---3--:R-:W-:Y:S02]  /*1050*/  R2UR UR6, R2 ;  /* 0x00000000020672ca */ /* 0x008fe400000e0000 */
[----:B------:R-:W-:-:S09]  /*1060*/  PRMT R2, RZ, 0x7610, R2 ;  /* 0x00007610ff027816 */ /* 0x000fd20000000002 */
[----:B------:R-:W-:-:S04]  /*1070*/  UIADD3 UR5, UPT, UPT, -UR4, URZ, URZ ;  /* 0x000000ff04057290 */ /* 0x000fc8000fffe1ff */
[----:B------:R-:W-:Y:S02]  /*1080*/  UIMAD UR5, UR9, UR5, UR7 ;  /* 0x00000005090572a4 */ /* 0x000fe4000f8e0207 */
[----:B------:R-:W-:-:S04]  /*1090*/  UIADD3 UR4, UPT, UPT, -UR6, URZ, URZ ;  /* 0x000000ff06047290 */ /* 0x000fc8000fffe1ff */
[----:B------:R-:W-:Y:S01]  /*10a0*/  IMAD.U32 R87, RZ, RZ, UR5 ;  /* 0x00000005ff577e24 */ /* 0x000fe2000f8e00ff */
[----:B------:R-:W-:Y:S01]  /*10b0*/  UIMAD UR59, UR59, UR4, UR8 ;  /* 0x000000043b3b72a4 */ /* 0x000fe2000f8e0208 */
[----:B-1----:R-:W-:Y:S11]  /*10c0*/  BRA.U UP4, `(.L_x_17) ;  /* 0x0000000104447547 */ /* 0x002ff6000b800000 */
[----:B------:R-:W-:Y:S01]  /*10d0*/  R2UR UR6, R87 ;  /* 0x00000000570672ca */ /* 0x000fe200000e0000 */
[----:B------:R-:W-:Y:S02]  /*10e0*/  UISETP.NE.AND UP0, UPT, UR59, URZ, UPT ;  /* 0x000000ff3b00728c */ /* 0x000fe4000bf05270 */
[----:B------:R-:W-:-:S04]  /*10f0*/  UISETP.NE.AND UP1, UPT, UR59, 0x1, UPT ;  /* 0x000000013b00788c */ /* 0x000fc8000bf25270 */
[----:B------:R-:W-:Y:S02]  /*1100*/  USEL UR5, URZ, 0x2, UP1 ;  /* 0x00000002ff057887 */ /* 0x000fe40008800000 */
[----:B------:R-:W-:-:S04]  /*1110*/  UISETP.NE.AND UP1, UPT, UR59, 0x3, UPT ;  /* 0x000000033b00788c */ /* 0x000fc8000bf25270 */
[----:B------:R-:W-:-:S04]  /*1120*/  UISETP.EQ.OR UP0, UPT, UR6, URZ, !UP0 ;  /* 0x000000ff0600728c */ /* 0x000fc8000c702670 */
[----:B------:R-:W-:Y:S02]  /*1130*/  USEL UR8, URZ, 0x1, !UP0 ;  /* 0x00000001ff087887 */ /* 0x000fe4000c000000 */
[----:B------:R-:W-:-:S04]  /*1140*/  UISETP.NE.AND UP0, UPT, UR59, 0x2, UPT ;  /* 0x000000023b00788c */ /* 0x000fc8000bf05270 */
[----:B------:R-:W-:Y:S02]  /*1150*/  USEL UR4, URZ, 0x4, UP0 ;  /* 0x00000004ff047887 */ /* 0x000fe40008000000 */
[----:B------:R-:W-:Y:S02]  /*1160*/  UISETP.NE.AND UP0, UPT, UR6, URZ, UPT ;  /* 0x000000ff0600728c */ /* 0x000fe4000bf05270 */
[----:B------:R-:W-:Y:S02]  /*1170*/  USEL UR6, URZ, 0x8, UP1 ;  /* 0x00000008ff067887 */ /* 0x000fe40008800000 */
[----:B------:R-:W-:Y:S02]  /*1180*/  USEL UR7, UR5, 0x2, UP0 ;  /* 0x0000000205077887 */ /* 0x000fe40008000000 */
[----:B------:R-:W-:Y:S02]  /*1190*/  USEL UR4, UR4, 0x4, UP0 ;  /* 0x0000000404047887 */ /* 0x000fe40008000000 */
[----:B------:R-:W-:-:S02]  /*11a0*/  USEL UR5, UR6, 0x8, UP0 ;  /* 0x0000000806057887 */ /* 0x000fc40008000000 */
[----:B------:R-:W-:-:S04]  /*11b0*/  UIADD3 UR4, UPT, UPT, UR4, UR7, UR8 ;  /* 0x0000000704047290 */ /* 0x000fc8000fffe008 */
[----:B------:R-:W-:-:S06]  /*11c0*/  UIADD3 UR4, UPT, UPT, UR4, UR5, URZ ;  /* 0x0000000504047290 */ /* 0x000fcc000fffe0ff */
[----:B------:R-:W-:Y:S02]  /*11d0*/  MOV R2, UR4 ;  /* 0x0000000400027c02 */ /* 0x000fe40008000f00 */
.L_x_17:
[----:B------:R-:W-:Y:S05]  /*11e0*/  BRA.U !UP2, `(.L_x_18) ;  /* 0x000000010ad47547 */ /* 0x000fea000b800000 */
[----:B------:R-:W1:Y:S01]  /*11f0*/  LDCU.128 UR12, c[0x0][0xb10] ;  /* 0x00016200ff0c77ac */ /* 0x000e620008000c00 */
[----:B------:R-:W2:Y:S01]  /*1200*/  LDCU UR6, c[0x0][0x370] ;  /* 0x00006e00ff0677ac */ /* 0x000ea20008000800 */
[----:B------:R-:W3:Y:S01]  /*1210*/  LDCU UR5, c[0x0][0x374] ;  /* 0x00006e80ff0577ac */ /* 0x000ee20008000800 */
[----:B------:R-:W4:Y:S01]  /*1220*/  LDCU UR26, c[0x0][0xb0c] ;  /* 0x00016180ff1a77ac */ /* 0x000f220008000800 */
[----:B------:R-:W4:Y:S01]  /*1230*/  LDCU UR4, c[0x0][0xb20] ;  /* 0x00016400ff0477ac */ /* 0x000f220008000800 */
[----:B------:R-:W4:Y:S01]  /*1240*/  LDCU.64 UR8, c[0x0][0xb28] ;  /* 0x00016500ff0877ac */ /* 0x000f220008000a00 */
[----:B-1----:R-:W-:Y:S02]  /*1250*/  UISETP.NE.AND UP0, UPT, UR14, 0x1, UPT ;  /* 0x000000010e00788c */ /* 0x002fe4000bf05270 */
[----:B---3--:R-:W-:Y:S02]  /*1260*/  UIMAD.WIDE.U32 UR10, UR5, UR15, URZ ;  /* 0x0000000f050a72a5 */ /* 0x008fe4000f8e00ff */
[----:B--2---:R-:W-:-:S02]  /*1270*/  UIMAD.WIDE.U32 UR22, UR6, UR12, URZ ;  /* 0x0000000c061672a5 */ /* 0x004fc4000f8e00ff */
[----:B----4-:R-:W-:Y:S02]  /*1280*/  UISETP.NE.AND UP1, UPT, UR26, 0x1, UPT ;  /* 0x000000011a00788c */ /* 0x010fe4000bf25270 */
[----:B------:R-:W-:Y:S01]  /*1290*/  UISETP.NE.AND UP2, UPT, UR21, 0x1, UPT ;  /* 0x000000011500788c */ /* 0x000fe2000bf45270 */
[----:B------:R-:W-:Y:S02]  /*12a0*/  UMOV UR10, UR11 ;  /* 0x0000000b000a7c82 */ /* 0x000fe40008000000 */
[----:B------:R-:W-:Y:S01]  /*12b0*/  UMOV UR22, UR23 ;  /* 0x0000001700167c82 */ /* 0x000fe20008000000 */
[----:B------:R-:W-:Y:S02]  /*12c0*/  @UP0 USHF.R.U32.HI UR5, URZ, UR4, UR10 ;  /* 0x00000004ff050299 */ /* 0x000fe4000801160a */
[----:B------:R-:W-:Y:S02]  /*12d0*/  UIMAD.WIDE.U32 UR24, UR20, UR15, URZ ;  /* 0x0000000f141872a5 */ /* 0x000fe4000f8e00ff */
[----:B------:R-:W-:-:S02]  /*12e0*/  UIMAD.WIDE.U32 UR10, UR5, UR8, URZ ;  /* 0x00000008050a72a5 */ /* 0x000fc4000f8e00ff */
[----:B------:R-:W-:Y:S02]  /*12f0*/  @UP1 USHF.R.U32.HI UR6, URZ, UR13, UR22 ;  /* 0x0000000dff061299 */ /* 0x000fe40008011616 */
[----:B------:R-:W-:Y:S02]  /*1300*/  UIMAD.WIDE.U32 UR18, UR16, UR12, URZ ;  /* 0x0000000c101272a5 */ /* 0x000fe4000f8e00ff */
[----:B------:R-:W-:Y:S01]  /*1310*/  UIMAD.WIDE.U32 UR22, UR6, UR8, URZ ;  /* 0x00000008061672a5 */ /* 0x000fe2000f8e00ff */
[----:B------:R-:W-:Y:S01]  /*1320*/  UMOV UR24, UR25 ;  /* 0x0000001900187c82 */ /* 0x000fe20008000000 */
[----:B------:R-:W-:Y:S01]  /*1330*/  UMOV UR10, UR11 ;  /* 0x0000000b000a7c82 */ /* 0x000fe20008000000 */
[----:B------:R-:W-:Y:S02]  /*1340*/  USHF.R.U32.HI UR24, URZ, UR4, UR24 ;  /* 0x00000004ff187299 */ /* 0x000fe40008011618 */
[----:B------:R-:W-:Y:S02]  /*1350*/  @UP2 USHF.R.U32.HI UR5, URZ, UR9, UR10 ;  /* 0x00000009ff052299 */ /* 0x000fe4000801160a */
[----:B------:R-:W-:Y:S01]  /*1360*/  UMOV UR7, UR23 ;  /* 0x0000001700077c82 */ /* 0x000fe20008000000 */
[----:B------:R-:W-:Y:S01]  /*1370*/  UMOV UR18, UR19 ;  /* 0x0000001300127c82 */ /* 0x000fe20008000000 */
[----:B------:R-:W-:-:S02]  /*1380*/  @UP2 USHF.R.U32.HI UR6, URZ, UR9, UR7 ;  /* 0x00000009ff062299 */ /* 0x000fc40008011607 */
[----:B------:R-:W-:Y:S02]  /*1390*/  USHF.R.U32.HI UR18, URZ, UR13, UR18 ;  /* 0x0000000dff127299 */ /* 0x000fe40008011612 */
[----:B------:R-:W-:Y:S02]  /*13a0*/  USEL UR4, UR20, UR24, !UP0 ;  /* 0x0000001814047287 */ /* 0x000fe4000c000000 */
[----:B------:R-:W-:Y:S02]  /*13b0*/  UIMAD UR7, UR5, UR21, URZ ;  /* 0x00000015050772a4 */ /* 0x000fe4000f8e02ff */
[----:B------:R-:W-:Y:S02]  /*13c0*/  USEL UR5, UR16, UR18, !UP1 ;  /* 0x0000001210057287 */ /* 0x000fe4000c800000 */
[----:B------:R-:W-:Y:S02]  /*13d0*/  UIMAD UR12, UR6, UR21, URZ ;  /* 0x00000015060c72a4 */ /* 0x000fe4000f8e02ff */
[----:B------:R-:W-:-:S02]  /*13e0*/  UISETP.GE.AND UP0, UPT, UR4, UR7, UPT ;  /* 0x000000070400728c */ /* 0x000fc4000bf06270 */
[----:B------:R-:W-:Y:S02]  /*13f0*/  UIMAD.WIDE.U32 UR10, UR4, UR8, URZ ;  /* 0x00000008040a72a5 */ /* 0x000fe4000f8e00ff */
[----:B------:R-:W-:Y:S02]  /*1400*/  UISETP.GE.OR UP0, UPT, UR5, UR12, UP0 ;  /* 0x0000000c0500728c */ /* 0x000fe40008706670 */
[----:B------:R-:W-:Y:S02]  /*1410*/  UIMAD.WIDE.U32 UR12, UR5, UR8, URZ ;  /* 0x00000008050c72a5 */ /* 0x000fe4000f8e00ff */
[----:B------:R-:W-:Y:S01]  /*1420*/  UIADD3 UR10, UPT, UPT, -UR4, URZ, URZ ;  /* 0x000000ff040a7290 */ /* 0x000fe2000fffe1ff */
[----:B------:R-:W-:Y:S01]  /*1430*/  UMOV UR8, UR11 ;  /* 0x0000000b00087c82 */ /* 0x000fe20008000000 */
[----:B------:R-:W-:Y:S02]  /*1440*/  UIADD3 UR11, UPT, UPT, -UR5, URZ, URZ ;  /* 0x000000ff050b7290 */ /* 0x000fe4000fffe1ff */
[----:B------:R-:W-:-:S03]  /*1450*/  USHF.R.U32.HI UR8, URZ, UR9, UR8 ;  /* 0x00000009ff087299 */ /* 0x000fc60008011608 */
[----:B------:R-:W-:Y:S01]  /*1460*/  @!UP0 UMOV UR7, UR13 ;  /* 0x0000000d00078c82 */ /* 0x000fe20008000000 */
[----:B------:R-:W-:Y:S02]  /*1470*/  UIMAD UR20, UR14, UR10, UR20 ;  /* 0x0000000a0e1472a4 */ /* 0x000fe4000f8e0214 */
[----:B------:R-:W-:Y:S02]  /*1480*/  USEL UR8, UR4, UR8, !UP2 ;  /* 0x0000000804087287 */ /* 0x000fe4000d000000 */
[----:B------:R-:W-:Y:S02]  /*1490*/  @!UP0 USHF.R.U32.HI UR7, URZ, UR9, UR7 ;  /* 0x00000009ff078299 */ /* 0x000fe40008011607 */
[----:B------:R-:W-:Y:S02]  /*14a0*/  UIADD3 UR9, UPT, UPT, -UR8, URZ, URZ ;  /* 0x000000ff08097290 */ /* 0x000fe4000fffe1ff */
[----:B------:R-:W-:Y:S02]  /*14b0*/  @!UP0 USEL UR7, UR5, UR7, !UP2 ;  /* 0x0000000705078287 */ /* 0x000fe4000d000000 */
[----:B------:R-:W-:-:S02]  /*14c0*/  UIMAD UR9, UR21, UR9, UR4 ;  /* 0x00000009150972a4 */ /* 0x000fc4000f8e0204 */
[----:B------:R-:W-:Y:S02]  /*14d0*/  @!UP0 UIADD3 UR8, UPT, UPT, UR8, -UR7, URZ ;  /* 0x8000000708088290 */ /* 0x000fe4000fffe0ff */
[----:B------:R-:W-:Y:S02]  /*14e0*/  @!UP0 UIMAD UR6, UR9, UR6, UR7 ;  /* 0x00000006090682a4 */ /* 0x000fe4000f8e0207 */
[----:B------:R-:W-:Y:S02]  /*14f0*/  @!UP0 UIMAD UR4, UR8, UR21, UR5 ;  /* 0x00000015080482a4 */ /* 0x000fe4000f8e0205 */
[----:B------:R-:W-:Y:S02]  /*1500*/  UIMAD UR16, UR26, UR11, UR16 ;  /* 0x0000000b1a1072a4 */ /* 0x000fe4000f8e0210 */
[----:B------:R-:W-:Y:S01]  /*1510*/  UIMAD UR20, UR4, UR14, UR20 ;  /* 0x0000000e041472a4 */ /* 0x000fe2000f8e0214 */
[----:B------:R-:W-:Y:S02]  /*1520*/  @!UP0 UMOV UR5, UR6 ;  /* 0x0000000600058c82 */ /* 0x000fe40008000000 */
[----:B------:R-:W-:-:S12]  /*1530*/  UIMAD UR16, UR5, UR26, UR16 ;  /* 0x0000001a051072a4 */ /* 0x000fd8000f8e0210 */
.L_x_18:
[----:B------:R-:W-:Y:S02]  /*1540*/  UISETP.NE.AND UP1, UPT, UR27, 0x1, UPT ;  /* 0x000000011b00788c */ /* 0x000fe4000bf25270 */
[----:B------:R-:W-:Y:S02]  /*1550*/  UISETP.NE.AND UP0, UPT, UR17, 0x2, UPT ;  /* 0x000000021100788c */ /* 0x000fe4000bf05270 */
[----:B------:R-:W-:-:S05]  /*1560*/  ULOP3.LUT UR28, UR28, 0x1800, URZ, 0xc0, !UPT ;  /* 0x000018001c1c7892 */ /* 0x000fca000f8ec0ff */
[----:B------:R-:W-:Y:S07]  /*1570*/  BRA.U UP1, `(.L_x_19) ;  /* 0x0000000101447547 */ /* 0x000fee000b800000 */
[----:B------:R-:W1:Y:S01]  /*1580*/  LDCU.128 UR8, c[0x0][0xb10] ;  /* 0x00016200ff0877ac */ /* 0x000e620008000c00 */
[----:B------:R-:W2:Y:S01]  /*1590*/  LDCU UR12, c[0x0][0xb0c] ;  /* 0x00016180ff0c77ac */ /* 0x000ea20008000800 */
[----:B------:R-:W3:Y:S01]  /*15a0*/  LDCU UR13, c[0x0][0xb20] ;  /* 0x00016400ff0d77ac */ /* 0x000ee20008000800 */
[----:B-1----:R-:W-:Y:S02]  /*15b0*/  UIMAD.WIDE.U32 UR6, UR16, UR8, URZ ;  /* 0x00000008100672a5 */ /* 0x002fe4000f8e00ff */
[----:B------:R-:W-:Y:S02]  /*15c0*/  UIMAD.WIDE.U32 UR4, UR20, UR11, URZ ;  /* 0x0000000b140472a5 */ /* 0x000fe4000f8e00ff */
[----:B--2---:R-:W-:Y:S02]  /*15d0*/  UISETP.NE.AND UP2, UPT, UR12, 0x1, UPT ;  /* 0x000000010c00788c */ /* 0x004fe4000bf45270 */
[----:B------:R-:W-:Y:S01]  /*15e0*/  UISETP.NE.AND UP1, UPT, UR10, 0x1, UPT ;  /* 0x000000010a00788c */ /* 0x000fe2000bf25270 */
[----:B------:R-:W-:-:S02]  /*15f0*/  UMOV UR6, UR7 ;  /* 0x0000000700067c82 */ /* 0x000fc40008000000 */
[----:B------:R-:W-:Y:S01]  /*1600*/  UMOV UR4, UR5 ;  /* 0x0000000500047c82 */ /* 0x000fe20008000000 */
[----:B------:R-:W-:Y:S02]  /*1610*/  USHF.R.U32.HI UR6, URZ, UR9, UR6 ;  /* 0x00000009ff067299 */ /* 0x000fe40008011606 */
[----:B---3--:R-:W-:Y:S02]  /*1620*/  USHF.R.U32.HI UR4, URZ, UR13, UR4 ;  /* 0x0000000dff047299 */ /* 0x008fe40008011604 */
[----:B------:R-:W-:Y:S02]  /*1630*/  USEL UR5, UR16, UR6, !UP2 ;  /* 0x0000000610057287 */ /* 0x000fe4000d000000 */
[----:B------:R-:W-:-:S04]  /*1640*/  USEL UR4, UR20, UR4, !UP1 ;  /* 0x0000000414047287 */ /* 0x000fc8000c800000 */
[----:B------:R-:W-:Y:S02]  /*1650*/  UIADD3 UR6, UPT, UPT, UR5, -UR4, URZ ;  /* 0x8000000405067290 */ /* 0x000fe4000fffe0ff */
[----:B------:R-:W-:Y:S02]  /*1660*/  UIADD3 UR4, UPT, UPT, -UR5, UR4, URZ ;  /* 0x0000000405047290 */ /* 0x000fe4000fffe1ff */
[----:B------:R-:W-:Y:S02]  /*1670*/  UIMAD UR20, UR6, UR10, UR20 ;  /* 0x0000000a061472a4 */ /* 0x000fe4000f8e0214 */
[----:B------:R-:W-:-:S12]  /*1680*/  UIMAD UR16, UR4, UR12, UR16 ;  /* 0x0000000c041072a4 */ /* 0x000fd8000f8e0210 */
.L_x_19:
[----:B------:R-:W-:Y:S05]  /*1690*/  BRA.U !UP5, `(.L_x_20) ;  /* 0x000000010d0c7547 */ /* 0x000fea000b800000 */
[----:B------:R-:W-:Y:S01]  /*16a0*/  UCGABAR_WAIT ;  /* 0x0000000000007dc7 */ /* 0x000fe20008000000 */
[----:B------:R-:W-:Y:S01]  /*16b0*/  CCTL.IVALL ;  /* 0x00000000ff00798f */ /* 0x000fe20002000000 */
[----:B------:R-:W-:Y:S05]  /*16c0*/  BRA `(.L_x_21) ;  /* 0x0000000000047947 */ /* 0x000fea0003800000 */
.L_x_20:
[----:B------:R-:W-:Y:S06]  /*16d0*/  BAR.SYNC.DEFER_BLOCKING 0x0 ;  /* 0x0000000000007b1d */ /* 0x000fec0000010000 */
.L_x_21:
[----:B------:R-:W-:Y:S05]  /*16e0*/  BRA.U UP0, `(.L_x_22) ;  /* 0x0000001100dc7547 */ /* 0x000fea000b800000 */
[----:B------:R-:W1:Y:S01]  /*16f0*/  LDCU UR6, c[0x0][0x38c] ;  /* 0x00007180ff0677ac */ /* 0x000e620008000800 */
[----:B------:R-:W2:Y:S01]  /*1700*/  S2UR UR8, SR_CgaCtaId ;  /* 0x00000000000879c3 */ /* 0x000ea20000008800 */
[----:B------:R-:W-:Y:S01]  /*1710*/  PLOP3.LUT P1, PT, PT, PT, UP3, 0x80, 0x8 ;  /* 0x000000000008781c */ /* 0x000fe20003f2f038 */
[----:B------:R-:W-:Y:S01]  /*1720*/  IMAD.MOV.U32 R12, RZ, RZ, 0x1 ;  /* 0x00000001ff0c7424 */ /* 0x000fe200078e00ff */
[----:B------:R-:W-:Y:S01]  /*1730*/  UMOV UR7, 0x400 ;  /* 0x0000040000077882 */ /* 0x000fe20000000000 */
[----:B------:R-:W-:Y:S01]  /*1740*/  UISETP.NE.AND UP1, UPT, UR17, URZ, UPT ;  /* 0x000000ff1100728c */ /* 0x000fe2000bf25270 */
[----:B------:R-:W-:Y:S02]  /*1750*/  ISETP.EQ.OR P2, PT, R0, RZ, P3 ;  /* 0x000000ff0000720c */ /* 0x000fe40001f42670 */
[----:B------:R-:W-:Y:S02]  /*1760*/  CS2R R10, SRZ ;  /* 0x00000000000a7805 */ /* 0x000fe4000001ff00 */
[----:B------:R-:W-:Y:S01]  /*1770*/  PLOP3.LUT P1, PT, P1, PT, PT, 0x8, 0x80 ;  /* 0x000000000080781c */ /* 0x000fe20000f2e170 */
[----:B------:R-:W-:Y:S01]  /*1780*/  IMAD.MOV.U32 R9, RZ, RZ, RZ ;  /* 0x000000ffff097224 */ /* 0x000fe200078e00ff */
[----:B------:R-:W3:Y:S01]  /*1790*/  LDCU UR40, c[0x0][0x370] ;  /* 0x00006e00ff2877ac */ /* 0x000ee20008000800 */
[----:B------:R-:W-:Y:S01]  /*17a0*/  IMAD.MOV.U32 R8, RZ, RZ, 0x1 ;  /* 0x00000001ff087424 */ /* 0x000fe200078e00ff */
[----:B------:R-:W4:Y:S01]  /*17b0*/  LDCU.64 UR26, c[0x0][0x348] ;  /* 0x00006900ff1a77ac */ /* 0x000f220008000a00 */
[----:B-1----:R-:W-:-:S02]  /*17c0*/  UIADD3 UR5, UPT, UPT, UR6, 0x7f, URZ ;  /* 0x0000007f06057890 */ /* 0x002fc4000fffe0ff */
[----:B------:R-:W-:Y:S02]  /*17d0*/  USHF.R.U32.HI UR45, URZ, 0x7, UR28 ;  /* 0x00000007ff2d7899 */ /* 0x000fe4000801161c */
[----:B------:R-:W-:Y:S02]  /*17e0*/  USHF.R.S32.HI UR4, URZ, 0x1f, UR5 ;  /* 0x0000001fff047899 */ /* 0x000fe40008011405 */
[----:B------:R-:W-:Y:S02]  /*17f0*/  UIADD3 UR46, UPT, UPT, UR6, 0xfe, URZ ;  /* 0x000000fe062e7890 */ /* 0x000fe4000fffe0ff */
[----:B------:R-:W-:Y:S02]  /*1800*/  ULEA.HI UR4, UR4, UR5, URZ, 0x7 ;  /* 0x0000000504047291 */ /* 0x000fe4000f8f38ff */
[----:B--2---:R-:W-:Y:S02]  /*1810*/  ULEA UR7, UR8, UR7, 0x18 ;  /* 0x0000000708077291 */ /* 0x004fe4000f8ec0ff */
[----:B------:R-:W-:-:S02]  /*1820*/  USHF.R.S32.HI UR43, URZ, 0x7, UR4 ;  /* 0x00000007ff2b7899 */ /* 0x000fc40008011404 */
[----:B------:R-:W-:Y:S02]  /*1830*/  UIADD3 UR4, UPT, UPT, UR6, -0x1, URZ ;  /* 0xffffffff06047890 */ /* 0x000fe4000fffe0ff */
[----:B------:R-:W-:Y:S02]  /*1840*/  UISETP.LT.U32.AND UP0, UPT, UR43, 0x5, UPT ;  /* 0x000000052b00788c */ /* 0x000fe4000bf01070 */
[----:B------:R-:W-:Y:S02]  /*1850*/  UISETP.GE.U32.AND UP2, UPT, UR4, -0xff, UPT ;  /* 0xffffff010400788c */ /* 0x000fe4000bf46070 */
[----:B------:R-:W-:Y:S01]  /*1860*/  USEL UR41, UR43, 0x5, UP0 ;  /* 0x000000052b297887 */ /* 0x000fe20008000000 */
[----:B------:R-:W1:Y:S03]  /*1870*/  LDCU UR39, c[0x0][0x374] ;  /* 0x00006e80ff2777ac */ /* 0x000e660008000800 */
[----:B------:R-:W-:-:S02]  /*1880*/  UIADD3 UR21, UPT, UPT, UR41, -0x1, URZ ;  /* 0xffffffff29157890 */ /* 0x000fc4000fffe0ff */
[----:B------:R-:W-:-:S03]  /*1890*/  USEL UR24, UR48, 0x2, UP1 ;  /* 0x0000000230187887 */ /* 0x000fc60008800000 */
[----:B------:R-:W-:Y:S02]  /*18a0*/  @UP2 UIADD3 UR21, UPT, UPT, UR41, URZ, URZ ;  /* 0x000000ff29152290 */ /* 0x000fe4000fffe0ff */
[----:B------:R-:W-:Y:S02]  /*18b0*/  UIADD3 UR29, UPT, UPT, UR7, 0x6400, UR28 ;  /* 0x00006400071d7890 */ /* 0x000fe4000fffe01c */
[----:B------:R-:W-:Y:S02]  /*18c0*/  UIADD3 UR44, UPT, UPT, UR43, -UR41, URZ ;  /* 0x800000292b2c7290 */ /* 0x000fe4000fffe0ff */
[----:B------:R-:W-:Y:S01]  /*18d0*/  UIADD3 UR21, UPT, UPT, UR21, 0x1, URZ ;  /* 0x0000000115157890 */ /* 0x000fe2000fffe0ff */
[----:B---34-:R-:W-:-:S11]  /*18e0*/  UMOV UR5, URZ ;  /* 0x000000ff00057c82 */ /* 0x018fd60008000000 */
.L_x_42:
[----:B------:R-:W2:Y:S02]  /*18f0*/  S2UR UR4, SR_CgaCtaId ;  /* 0x00000000000479c3 */ /* 0x000ea40000008800 */
[----:B--2---:R-:W-:-:S09]  /*1900*/  UISETP.NE.AND UP0, UPT, UR4, URZ, UPT ;  /* 0x000000ff0400728c */ /* 0x004fd2000bf05270 */
[----:B-1----:R-:W-:Y:S05]  /*1910*/  BRA.U UP0, `(.L_x_23) ;  /* 0x0000000100287547 */ /* 0x002fea000b800000 */
[----:B------:R-:W-:Y:S02]  /*1920*/  LEA R0, R9, UR7, 0x3 ;  /* 0x0000000709007c11 */ /* 0x000fe4000f8e18ff */
[----:B------:R-:W-:-:S04]  /*1930*/  SHF.L.U32 R3, R8, 0x1f, RZ ;  /* 0x0000001f08037819 */ /* 0x000fc800000006ff */
[----:B------:R-:W2:Y:S02]  /*1940*/  SYNCS.PHASECHK.TRANS64.TRYWAIT P0, [R0+URZ+0x110], R3 ;  /* 0x00011003000075a7 */ /* 0x000ea400080011ff */
[----:B--2---:R-:W-:Y:S05]  /*1950*/  @!P0 BRA `(.L_x_24) ;  /* 0x0000007c00b08947 */ /* 0x004fea0003800000 */
.L_x_133:
[----:B------:R3:W-:Y:S01]  /*1960*/  SYNCS.ARRIVE.TRANS64.A1T0 RZ, [R0+URZ+0x100], RZ ;  /* 0x000100ff00ff79a7 */ /* 0x0007e200081000ff */
[----:B------:R-:W-:-:S05]  /*1970*/  VIADD R9, R9, 0x1 ;  /* 0x0000000109097836 */ /* 0x000fca0000000000 */
[----:B------:R-:W-:-:S04]  /*1980*/  ISETP.NE.AND P0, PT, R9, 0x2, PT ;  /* 0x000000020900780c */ /* 0x000fc80003f05270 */
[----:B--2---:R-:W-:Y:S02]  /*1990*/  SEL R3, RZ, 0x1, P0 ;  /* 0x00000001ff037807 */ /* 0x004fe40000000000 */
[----:B------:R-:W-:Y:S02]  /*19a0*/  SEL R9, R9, RZ, P0 ;  /* 0x000000ff09097207 */ /* 0x000fe40000000000 */
[----:B------:R-:W-:-:S07]  /*19b0*/  LOP3.LUT R8, R8, R3, RZ, 0x3c, !PT ;  /* 0x0000000308087212 */ /* 0x000fce00078e3cff */
.L_x_23:
[----:B------:R-:W-:Y:S01]  /*19c0*/  ULEA UR4, UR5, UR7, 0x3 ;  /* 0x0000000705047291 */ /* 0x000fe2000f8e18ff */
[----:B---3--:R-:W-:Y:S01]  /*19d0*/  SHF.L.U32 R0, R12, 0x1f, RZ ;  /* 0x0000001f0c007819 */ /* 0x008fe200000006ff */
[----:B------:R-:W-:Y:S02]  /*19e0*/  UISETP.GE.U32.AND UP0, UPT, UR46, 0xff, UPT ;  /* 0x000000ff2e00788c */ /* 0x000fe4000bf06070 */
[----:B------:R-:W-:Y:S02]  /*19f0*/  USHF.L.U32 UR11, UR20, 0x8, URZ ;  /* 0x00000008140b7899 */ /* 0x000fe400080006ff */
[----:B------:R-:W-:Y:S01]  /*1a00*/  ULEA UR35, UR16, UR45, 0x6 ;  /* 0x0000002d10237291 */ /* 0x000fe2000f8e30ff */
[----:B------:R-:W-:Y:S02]  /*1a10*/  UMOV UR13, URZ ;  /* 0x000000ff000d7c82 */ /* 0x000fe40008000000 */
[----:B------:R2:W3:Y:S02]  /*1a20*/  SYNCS.PHASECHK.TRANS64.TRYWAIT P0, [UR4+0x28], R0 ;  /* 0x00002800ff0075a7 */ /* 0x0004e40008001104 */
[----:B------:R-:W-:Y:S07]  /*1a30*/  BRA.U !UP0, `(.L_x_25) ;  /* 0x0000000108bc7547 */ /* 0x000fee000b800000 */
[----:B------:R-:W-:Y:S01]  /*1a40*/  UMOV UR6, URZ ;  /* 0x000000ff00067c82 */ /* 0x000fe20008000000 */
[----:B------:R-:W-:-:S05]  /*1a50*/  UMOV UR4, UR5 ;  /* 0x0000000500047c82 */ /* 0x000fca0008000000 */
.L_x_31:
[----:B------:R-:W-:Y:S01]  /*1a60*/  ULEA UR33, UR4, UR7, 0x3 ;  /* 0x0000000704217291 */ /* 0x000fe2000f8e18ff */
[----:B---3--:R-:W-:Y:S01]  /*1a70*/  @!P3 MOV R2, 0xa000 ;  /* 0x0000a0000002b802 */ /* 0x008fe20000000f00 */
[----:B-1-3--:R-:W-:Y:S10]  /*1a80*/  @P0 BRA `(.L_x_26) ;  /* 0x00000000000c0947 */ /* 0x00aff40003800000 */
[----:B------:R-:W-:-:S04]  /*1a90*/  SHF.L.U32 R3, R12, 0x1f, RZ ;  /* 0x0000001f0c037819 */ /* 0x000fc800000006ff */
[----:B------:R-:W3:Y:S02]  /*1aa0*/  SYNCS.PHASECHK.TRANS64.TRYWAIT P0, [UR33+0x28], R3 ;  /* 0x00002803ff0075a7 */ /* 0x000ee40008001121 */
[----:B---3--:R-:W-:Y:S05]  /*1ab0*/  @!P0 BRA `(.L_x_27) ;  /* 0x0000007c006c8947 */ /* 0x008fea0003800000 */
.L_x_26:
[----:B------:R3:W-:Y:S01]  /*1ac0*/  @!P3 SYNCS.ARRIVE.TRANS64 RZ, [UR33], R2 ;  /* 0x00000002ffffb9a7 */ /* 0x0007e20008000021 */
[----:B------:R-:W-:-:S04]  /*1ad0*/  ULOP3.LUT UR5, UR24, 0x2, URZ, 0xfc, !UPT ;  /* 0x0000000218057892 */ /* 0x000fc8000f8efcff */
[----:B------:R-:W-:-:S09]  /*1ae0*/  UISETP.NE.AND UP0, UPT, UR5, 0x2, UPT ;  /* 0x000000020500788c */ /* 0x000fd2000bf05270 */
[----:B------:R-:W-:Y:S05]  /*1af0*/  BRA.U UP0, `(.L_x_28) ;  /* 0x0000000100047547 */ /* 0x000fea000b800000 */
[----:B-1----:R-:W-:Y:S05]  /*1b00*/  BPT.TRAP 0x1 ;  /* 0x000000040000795c */ /* 0x002fea0000300000 */
.L_x_28:
[----:B------:R-:W-:Y:S04]  /*1b10*/  BSSY.RECONVERGENT B0, `(.L_x_29) ;  /* 0x0000003000007945 */ /* 0x000fe80003800200 */
[----:B------:R-:W-:Y:S05]  /*1b20*/  @P2 BRA `(.L_x_30) ;  /* 0x0000000000042947 */ /* 0x000fea0003800000 */
[----:B-1----:R-:W-:Y:S05]  /*1b30*/  BPT.TRAP 0x1 ;  /* 0x000000040000795c */ /* 0x002fea0000300000 */
.L_x_30:
[----:B-1----:R-:W-:Y:S05]  /*1b40*/  BSYNC.RECONVERGENT B0 ;  /* 0x0000000000007941 */ /* 0x002fea0003800200 */
.L_x_29:
[----:B------:R-:W-:Y:S02]  /*1b50*/  UIADD3 UR5, UPT, UPT, UR4, 0x1, URZ ;  /* 0x0000000104057890 */ /* 0x000fe4000fffe0ff */
[----:B------:R-:W-:Y:S02]  /*1b60*/  ULEA UR32, UR4, UR28, 0xd ;  /* 0x0000001c04207291 */ /* 0x000fe4000f8e68ff */
[----:B------:R-:W-:Y:S02]  /*1b70*/  UISETP.NE.AND UP0, UPT, UR5, 0x5, UPT ;  /* 0x000000050500788c */ /* 0x000fe4000bf05270 */
[----:B------:R-:W-:Y:S02]  /*1b80*/  UIADD3 UR16, UP1, UPT, UR26, 0x80, URZ ;  /* 0x000000801a107890 */ /* 0x000fe4000ff3e0ff */
[----:B------:R-:W-:Y:S02]  /*1b90*/  USEL UR9, URZ, 0x1, UP0 ;  /* 0x00000001ff097887 */ /* 0x000fe40008000000 */
[----:B------:R-:W-:-:S02]  /*1ba0*/  USEL UR5, UR5, URZ, UP0 ;  /* 0x000000ff05057287 */ /* 0x000fc40008000000 */
[----:B------:R-:W-:Y:S02]  /*1bb0*/  UIADD3 UR14, UP0, UPT, UR26, 0x180, URZ ;  /* 0x000001801a0e7890 */ /* 0x000fe4000ff1e0ff */
[----:B------:R-:W-:Y:S01]  /*1bc0*/  ULEA UR8, UR5, UR7, 0x3 ;  /* 0x0000000705087291 */ /* 0x000fe2000f8e18ff */
[----:B------:R-:W-:Y:S01]  /*1bd0*/  LOP3.LUT R12, R12, UR9, RZ, 0x3c, !PT ;  /* 0x000000090c0c7c12 */ /* 0x000fe2000f8e3cff */
[----:B------:R-:W-:Y:S02]  /*1be0*/  USHF.L.U32 UR34, UR6, 0x7, URZ ;  /* 0x0000000706227899 */ /* 0x000fe400080006ff */
[----:B------:R-:W-:Y:S01]  /*1bf0*/  UIADD3.X UR17, UPT, UPT, URZ, UR27, URZ, UP1, !UPT ;  /* 0x0000001bff117290 */ /* 0x000fe20008ffe4ff */
[----:B--2---:R-:W-:Y:S01]  /*1c00*/  SHF.L.U32 R0, R12, 0x1f, RZ ;  /* 0x0000001f0c007819 */ /* 0x004fe200000006ff */
[----:B------:R-:W-:Y:S02]  /*1c10*/  UIADD3 UR32, UPT, UPT, UR7, 0x6400, UR32 ;  /* 0x0000640007207890 */ /* 0x000fe4000fffe020 */
[----:B------:R-:W-:Y:S01]  /*1c20*/  UIADD3.X UR15, UPT, UPT, URZ, UR27, URZ, UP0, !UPT ;  /* 0x0000001bff0f7290 */ /* 0x000fe200087fe4ff */
[----:B------:R4:W1:Y:S01]  /*1c30*/  SYNCS.PHASECHK.TRANS64.TRYWAIT P0, [UR8+0x28], R0 ;  /* 0x00002800ff0075a7 */ /* 0x0008620008001108 */
[----:B------:R-:W-:Y:S01]  /*1c40*/  ULEA UR8, UR4, UR7, 0xf ;  /* 0x0000000704087291 */ /* 0x000fe2000f8e78ff */
[----:B------:R-:W-:Y:S01]  /*1c50*/  UMOV UR13, 0xf0000 ;  /* 0x000f0000000d7882 */ /* 0x000fe20000000000 */
[----:B------:R-:W-:-:S02]  /*1c60*/  UMOV UR18, 0x0 ;  /* 0x0000000000127882 */ /* 0x000fc40000000000 */
[----:B------:R-:W-:Y:S01]  /*1c70*/  UIADD3 UR8, UPT, UPT, UR8, 0x10400, URZ ;  /* 0x0001040008087890 */ /* 0x000fe2000fffe0ff */
[----:B------:R-:W-:Y:S01]  /*1c80*/  UMOV UR19, 0x10000000 ;  /* 0x1000000000137882 */ /* 0x000fe20000000000 */
[----:B------:R-:W-:Y:S01]  /*1c90*/  UMOV UR12, UR36 ;  /* 0x00000024000c7c82 */ /* 0x000fe20008000000 */
[----:B------:R-:W-:Y:S01]  /*1ca0*/  UMOV UR9, UR33 ;  /* 0x0000002100097c82 */ /* 0x000fe20008000000 */
[----:B------:R-:W-:Y:S01]  /*1cb0*/  UMOV UR10, UR34 ;  /* 0x00000022000a7c82 */ /* 0x000fe20008000000 */
[----:B------:R2:W-:Y:S01]  /*1cc0*/  UTMALDG.3D.MULTICAST [UR32], [UR16], UR13, desc[UR18] ;  /* 0x00001220100073b4 */ /* 0x0005e2000801180d */
[----:B------:R-:W-:Y:S01]  /*1cd0*/  UIADD3 UR6, UPT, UPT, UR6, 0x1, URZ ;  /* 0x0000000106067890 */ /* 0x000fe2000fffe0ff */
[----:B------:R-:W-:-:S03]  /*1ce0*/  UMOV UR4, UR5 ;  /* 0x0000000500047c82 */ /* 0x000fc60008000000 */
[----:B------:R-:W-:Y:S01]  /*1cf0*/  UISETP.NE.AND UP0, UPT, UR6, UR21, UPT ;  /* 0x000000150600728c */ /* 0x000fe2000bf05270 */
[----:B------:R4:W-:Y:S01]  /*1d00*/  UTMALDG.3D [UR8], [UR14], desc[UR18] ;  /* 0x000012080e0075b4 */ /* 0x0009e20008011000 */
[----:B--2---:R-:W-:-:S07]  /*1d10*/  UMOV UR13, UR21 ;  /* 0x00000015000d7c82 */ /* 0x004fce0008000000 */
[----:B----4-:R-:W-:Y:S05]  /*1d20*/  BRA.U UP0, `(.L_x_31) ;  /* 0xfffffffd004c7547 */ /* 0x010fea000b83ffff */
.L_x_25:
[----:B------:R-:W-:Y:S01]  /*1d30*/  ULEA UR4, UR5, UR7, 0x3 ;  /* 0x0000000705047291 */ /* 0x000fe2000f8e18ff */
[----:B--2---:R-:W-:Y:S01]  /*1d40*/  SHF.L.U32 R0, R12, 0x1f, RZ ;  /* 0x0000001f0c007819 */ /* 0x004fe200000006ff */
[----:B------:R-:W-:Y:S01]  /*1d50*/  @!P1 SYNCS.ARRIVE.TRANS64.A1T0 RZ, [UR7+0x98], RZ ;  /* 0x000098ffffff99a7 */ /* 0x000fe20008100007 */
[----:B------:R-:W-:-:S06]  /*1d60*/  UISETP.GT.AND UP0, UPT, UR43, UR41, UPT ;  /* 0x000000292b00728c */ /* 0x000fcc000bf04270 */
[----:B-1-3--:R1:W2:Y:S03]  /*1d70*/  SYNCS.PHASECHK.TRANS64.TRYWAIT P0, [UR4+0x28], R0 ;  /* 0x00002800ff0075a7 */ /* 0x00a2a60008001104 */
[----:B------:R-:W-:Y:S05]  /*1d80*/  BRA.U !UP0, `(.L_x_32) ;  /* 0x0000000108bc7547 */ /* 0x000fea000b800000 */
[----:B------:R-:W-:Y:S01]  /*1d90*/  UIADD3 UR25, UPT, UPT, UR44, UR13, URZ ;  /* 0x0000000d2c197290 */ /* 0x000fe2000fffe0ff */
[----:B------:R-:W-:-:S11]  /*1da0*/  UMOV UR4, UR5 ;  /* 0x0000000500047c82 */ /* 0x000fd60008000000 */
.L_x_38:
[----:B------:R-:W-:Y:S01]  /*1db0*/  ULEA UR17, UR4, UR7, 0x3 ;  /* 0x0000000704117291 */ /* 0x000fe2000f8e18ff */
[----:B--2---:R-:W-:Y:S01]  /*1dc0*/  @!P3 MOV R2, 0xa000 ;  /* 0x0000a0000002b802 */ /* 0x004fe20000000f00 */
[----:B--2-4-:R-:W-:Y:S10]  /*1dd0*/  @P0 BRA `(.L_x_33) ;  /* 0x00000000000c0947 */ /* 0x014ff40003800000 */
[----:B------:R-:W-:-:S04]  /*1de0*/  SHF.L.U32 R3, R12, 0x1f, RZ ;  /* 0x0000001f0c037819 */ /* 0x000fc800000006ff */
[----:B------:R-:W2:Y:S02]  /*1df0*/  SYNCS.PHASECHK.TRANS64.TRYWAIT P0, [UR17+0x28], R3 ;  /* 0x00002803ff0075a7 */ /* 0x000ea40008001111 */
[----:B--2---:R-:W-:Y:S05]  /*1e00*/  @!P0 BRA `(.L_x_34) ;  /* 0x0000007800b08947 */ /* 0x004fea0003800000 */
.L_x_33:
[----:B------:R2:W-:Y:S01]  /*1e10*/  @!P3 SYNCS.ARRIVE.TRANS64 RZ, [UR17], R2 ;  /* 0x00000002ffffb9a7 */ /* 0x0005e20008000011 */
[----:B------:R-:W-:-:S04]  /*1e20*/  ULOP3.LUT UR5, UR24, 0x2, URZ, 0xfc, !UPT ;  /* 0x0000000218057892 */ /* 0x000fc8000f8efcff */
[----:B------:R-:W-:-:S09]  /*1e30*/  UISETP.NE.AND UP0, UPT, UR5, 0x2, UPT ;  /* 0x000000020500788c */ /* 0x000fd2000bf05270 */
[----:B------:R-:W-:Y:S05]  /*1e40*/  BRA.U UP0, `(.L_x_35) ;  /* 0x0000000100047547 */ /* 0x000fea000b800000 */
[----:B------:R-:W-:Y:S05]  /*1e50*/  BPT.TRAP 0x1 ;  /* 0x000000040000795c */ /* 0x000fea0000300000 */
.L_x_35:
[----:B------:R-:W-:Y:S04]  /*1e60*/  BSSY.RECONVERGENT B0, `(.L_x_36) ;  /* 0x0000003000007945 */ /* 0x000fe80003800200 */
[----:B------:R-:W-:Y:S05]  /*1e70*/  @P2 BRA `(.L_x_37) ;  /* 0x0000000000042947 */ /* 0x000fea0003800000 */
[----:B------:R-:W-:Y:S05]  /*1e80*/  BPT.TRAP 0x1 ;  /* 0x000000040000795c */ /* 0x000fea0000300000 */
.L_x_37:
[----:B------:R-:W-:Y:S05]  /*1e90*/  BSYNC.RECONVERGENT B0 ;  /* 0x0000000000007941 */ /* 0x000fea0003800200 */
.L_x_36:
[----:B------:R-:W-:Y:S02]  /*1ea0*/  UIADD3 UR5, UPT, UPT, UR4, 0x1, URZ ;  /* 0x0000000104057890 */ /* 0x000fe4000fffe0ff */
[----:B------:R-:W-:Y:S02]  /*1eb0*/  UIADD3 UR14, UP1, UPT, UR26, 0x80, URZ ;  /* 0x000000801a0e7890 */ /* 0x000fe4000ff3e0ff */
[----:B------:R-:W-:Y:S02]  /*1ec0*/  UISETP.NE.AND UP0, UPT, UR5, 0x5, UPT ;  /* 0x000000050500788c */ /* 0x000fe4000bf05270 */
[----:B------:R-:W-:Y:S02]  /*1ed0*/  USHF.L.U32 UR18, UR13, 0x7, URZ ;  /* 0x000000070d127899 */ /* 0x000fe400080006ff */
[----:B------:R-:W-:Y:S02]  /*1ee0*/  USEL UR8, URZ, 0x1, UP0 ;  /* 0x00000001ff087887 */ /* 0x000fe40008000000 */
[----:B------:R-:W-:-:S02]  /*1ef0*/  USEL UR5, UR5, URZ, UP0 ;  /* 0x000000ff05057287 */ /* 0x000fc40008000000 */
[----:B------:R-:W-:Y:S02]  /*1f00*/  UIADD3 UR22, UP0, UPT, UR26, 0x180, URZ ;  /* 0x000001801a167890 */ /* 0x000fe4000ff1e0ff */
[----:B------:R-:W-:Y:S01]  /*1f10*/  LOP3.LUT R12, R12, UR8, RZ, 0x3c, !PT ;  /* 0x000000080c0c7c12 */ /* 0x000fe2000f8e3cff */
[----:B------:R-:W-:Y:S02]  /*1f20*/  ULEA UR6, UR5, UR7, 0x3 ;  /* 0x0000000705067291 */ /* 0x000fe4000f8e18ff */
[----:B------:R-:W-:Y:S01]  /*1f30*/  ULEA UR8, UR4, UR7, 0xf ;  /* 0x0000000704087291 */ /* 0x000fe2000f8e78ff */
[----:B-1----:R-:W-:Y:S01]  /*1f40*/  SHF.L.U32 R0, R12, 0x1f, RZ ;  /* 0x0000001f0c007819 */ /* 0x002fe200000006ff */
[----:B------:R-:W-:Y:S02]  /*1f50*/  ULEA UR16, UR4, UR29, 0xd ;  /* 0x0000001d04107291 */ /* 0x000fe4000f8e68ff */
[----:B------:R-:W-:Y:S02]  /*1f60*/  UIADD3.X UR15, UPT, UPT, URZ, UR27, URZ, UP1, !UPT ;  /* 0x0000001bff0f7290 */ /* 0x000fe40008ffe4ff */
[----:B------:R-:W-:Y:S01]  /*1f70*/  UIADD3 UR8, UPT, UPT, UR8, 0x10400, URZ ;  /* 0x0001040008087890 */ /* 0x000fe2000fffe0ff */
[----:B------:R3:W4:Y:S01]  /*1f80*/  SYNCS.PHASECHK.TRANS64.TRYWAIT P0, [UR6+0x28], R0 ;  /* 0x00002800ff0075a7 */ /* 0x0007220008001106 */
[----:B------:R-:W-:Y:S01]  /*1f90*/  UIADD3.X UR23, UPT, UPT, URZ, UR27, URZ, UP0, !UPT ;  /* 0x0000001bff177290 */ /* 0x000fe200087fe4ff */
[----:B------:R-:W-:Y:S01]  /*1fa0*/  UMOV UR6, 0xf0000 ;  /* 0x000f000000067882 */ /* 0x000fe20000000000 */
[----:B------:R-:W-:Y:S01]  /*1fb0*/  UMOV UR30, 0x0 ;  /* 0x00000000001e7882 */ /* 0x000fe20000000000 */
[----:B------:R-:W-:Y:S01]  /*1fc0*/  UMOV UR31, 0x10000000 ;  /* 0x10000000001f7882 */ /* 0x000fe20000000000 */
[----:B------:R-:W-:Y:S01]  /*1fd0*/  UMOV UR19, UR35 ;  /* 0x0000002300137c82 */ /* 0x000fe20008000000 */
[----:B------:R-:W-:Y:S01]  /*1fe0*/  UMOV UR20, UR36 ;  /* 0x0000002400147c82 */ /* 0x000fe20008000000 */
[----:B------:R-:W-:Y:S01]  /*1ff0*/  UMOV UR12, UR36 ;  /* 0x00000024000c7c82 */ /* 0x000fe20008000000 */
[----:B------:R-:W-:Y:S01]  /*2000*/  UMOV UR9, UR17 ;  /* 0x0000001100097c82 */ /* 0x000fe20008000000 */
[----:B------:R-:W-:Y:S01]  /*2010*/  UMOV UR10, UR18 ;  /* 0x00000012000a7c82 */ /* 0x000fe20008000000 */
[----:B------:R3:W-:Y:S01]  /*2020*/  UTMALDG.3D.MULTICAST [UR16], [UR14], UR6, desc[UR30] ;  /* 0x00001e100e0073b4 */ /* 0x0007e20008011806 */
[----:B------:R-:W-:Y:S01]  /*2030*/  UIADD3 UR13, UPT, UPT, UR13, 0x1, URZ ;  /* 0x000000010d0d7890 */ /* 0x000fe2000fffe0ff */
[----:B------:R-:W-:-:S03]  /*2040*/  UMOV UR4, UR5 ;  /* 0x0000000500047c82 */ /* 0x000fc60008000000 */
[----:B------:R-:W-:Y:S01]  /*2050*/  UISETP.NE.AND UP0, UPT, UR13, UR25, UPT ;  /* 0x000000190d00728c */ /* 0x000fe2000bf05270 */
[----:B------:R3:W-:Y:S08]  /*2060*/  UTMALDG.3D [UR8], [UR22], desc[UR30] ;  /* 0x00001e08160075b4 */ /* 0x0007f00008011000 */
[----:B---3--:R-:W-:Y:S05]  /*2070*/  BRA.U UP0, `(.L_x_38) ;  /* 0xfffffffd004c7547 */ /* 0x008fea000b83ffff */
.L_x_32:
[C---:B------:R-:W-:Y:S01]  /*2080*/  LEA R3, R11.reuse, UR7, 0x3 ;  /* 0x000000070b037c11 */ /* 0x040fe2000f8e18ff */
[----:B------:R-:W-:Y:S01]  /*2090*/  NOP ;  /* 0x0000000000007918 */ /* 0x000fe20000000000 */
[----:B-1----:R-:W-:Y:S02]  /*20a0*/  SHF.L.U32 R0, R10, 0x1f, RZ ;  /* 0x0000001f0a007819 */ /* 0x002fe400000006ff */
[----:B------:R-:W-:Y:S02]  /*20b0*/  LEA R5, R11, UR7, 0x4 ;  /* 0x000000070b057c11 */ /* 0x000fe4000f8e20ff */
[----:B--2-4-:R-:W1:Y:S02]  /*20c0*/  SYNCS.PHASECHK.TRANS64.TRYWAIT P0, [R3+URZ+0xa0], R0 ;  /* 0x0000a000030075a7 */ /* 0x014e6400080011ff */
[----:B-1----:R-:W-:Y:S05]  /*20d0*/  @!P0 BRA `(.L_x_39) ;  /* 0x0000007800148947 */ /* 0x002fea0003800000 */
.L_x_136:
[----:B------:R-:W2:Y:S01]  /*20e0*/  LDS.128 R4, [R5+0x130] ;  /* 0x0001300005047984 */ /* 0x000ea20000000c00 */
[----:B------:R-:W-:Y:S01]  /*20f0*/  UISETP.GE.AND UP0, UPT, UR42, 0x1, UPT ;  /* 0x000000012a00788c */ /* 0x000fe2000bf06270 */
[----:B------:R-:W-:Y:S01]  /*2100*/  @!PT LDS RZ, [RZ] ;  /* 0x00000000fffff984 */ /* 0x000fe20000000800 */
[----:B------:R-:W-:Y:S01]  /*2110*/  @!PT LDS RZ, [RZ] ;  /* 0x00000000fffff984 */ /* 0x000fe20000000800 */
[----:B------:R-:W-:Y:S01]  /*2120*/  @!PT LDS RZ, [RZ] ;  /* 0x00000000fffff984 */ /* 0x000fe20000000800 */
[----:B------:R-:W-:Y:S01]  /*2130*/  @!PT LDS RZ, [RZ] ;  /* 0x00000000fffff984 */ /* 0x000fe20000000800 */
[----:B------:R3:W-:Y:S06]  /*2140*/  MEMBAR.ALL.CTA ;  /* 0x0000000000007992 */ /* 0x0007ec0000008000 */
[----:B---3--:R-:W3:Y:S01]  /*2150*/  FENCE.VIEW.ASYNC.S ;  /* 0x00000000000073c6 */ /* 0x008ee20000000000 */
[----:B--2---:R-:W-:-:S13]  /*2160*/  LOP3.LUT P0, RZ, R6, 0x1, RZ, 0xc0, !PT ;  /* 0x0000000106ff7812 */ /* 0x004fda000780c0ff */
[----:B---3--:R-:W-:Y:S01]  /*2170*/  VOTEU.ANY UP1, P0 ;  /* 0x0000000000ff7886 */ /* 0x008fe20000020100 */
[----:B------:R-:W-:-:S13]  /*2180*/  PLOP3.LUT P0, PT, PT, PT, UP1, 0x80, 0x8 ;  /* 0x000000000008781c */ /* 0x000fda0003f0f018 */
[----:B-1----:R-:W-:Y:S02]  /*2190*/  @P0 LOP3.LUT R0, R5, 0xffff, RZ, 0xc0, !PT ;  /* 0x0000ffff05000812 */ /* 0x002fe400078ec0ff */
[----:B------:R-:W-:Y:S02]  /*21a0*/  @P0 MOV R2, R4 ;  /* 0x0000000400020202 */ /* 0x000fe40000000f00 */
[----:B------:R-:W-:Y:S01]  /*21b0*/  @P0 R2UR UR6, R0 ;  /* 0x00000000000602ca */ /* 0x000fe200000e0000 */
[----:B------:R-:W-:Y:S01]  /*21c0*/  VIADD R0, R3, 0xb0 ;  /* 0x000000b003007836 */ /* 0x000fe20000000000 */
[----:B------:R-:W-:Y:S02]  /*21d0*/  @P0 SHF.R.U32.HI R4, RZ, 0x10, R5 ;  /* 0x00000010ff040819 */ /* 0x000fe40000011605 */
[----:B------:R-:W-:Y:S02]  /*21e0*/  @P0 R2UR UR8, R2 ;  /* 0x00000000020802ca */ /* 0x000fe400000e0000 */
[----:B------:R-:W-:-:S02]  /*21f0*/  PRMT R0, RZ, 0x654, R0 ;  /* 0x00000654ff007816 */ /* 0x000fc40000000000 */
[----:B------:R-:W-:Y:S02]  /*2200*/  @P0 R2UR UR4, R4 ;  /* 0x00000000040402ca */ /* 0x000fe400000e0000 */
[----:B------:R1:W-:Y:S03]  /*2210*/  SYNCS.ARRIVE.TRANS64.RED.A1T0 RZ, [R0+URZ], RZ ;  /* 0x000000ff00ff79a7 */ /* 0x0003e600081004ff */
[----:B------:R-:W-:-:S04]  /*2220*/  @UP1 UMOV UR37, UR6 ;  /* 0x0000000600251c82 */ /* 0x000fc80008000000 */
[----:B------:R-:W-:-:S04]  /*2230*/  @UP1 UMOV UR38, UR8 ;  /* 0x0000000800261c82 */ /* 0x000fc80008000000 */
[----:B------:R-:W-:Y:S01]  /*2240*/  @UP1 UMOV UR36, UR4 ;  /* 0x0000000400241c82 */ /* 0x000fe20008000000 */
[----:B------:R-:W-:Y:S05]  /*2250*/  BRA.U !UP0, `(.L_x_40) ;  /* 0x0000000108d47547 */ /* 0x000fea000b800000 */
[----:B------:R-:W2:Y:S01]  /*2260*/  LDCU.128 UR12, c[0x0][0xb10] ;  /* 0x00016200ff0c77ac */ /* 0x000ea20008000c00 */
[----:B------:R-:W3:Y:S01]  /*2270*/  LDCU UR25, c[0x0][0xb20] ;  /* 0x00016400ff1977ac */ /* 0x000ee20008000800 */
[----:B------:R-:W4:Y:S01]  /*2280*/  LDCU UR20, c[0x0][0xb0c] ;  /* 0x00016180ff1477ac */ /* 0x000f220008000800 */
[----:B------:R-:W1:Y:S01]  /*2290*/  LDCU.64 UR10, c[0x0][0xb28] ;  /* 0x00016500ff0a77ac */ /* 0x000e620008000a00 */
[----:B------:R-:W-:Y:S02]  /*22a0*/  UISETP.NE.AND UP3, UPT, UR42, 0x1, UPT ;  /* 0x000000012a00788c */ /* 0x000fe4000bf65270 */
[----:B--2---:R-:W-:Y:S02]  /*22b0*/  UIMAD.WIDE.U32 UR16, UR39, UR15, URZ ;  /* 0x0000000f271072a5 */ /* 0x004fe4000f8e00ff */
[----:B------:R-:W-:Y:S02]  /*22c0*/  UIMAD.WIDE.U32 UR8, UR40, UR12, URZ ;  /* 0x0000000c280872a5 */ /* 0x000fe4000f8e00ff */
[----:B------:R-:W-:-:S02]  /*22d0*/  UISETP.NE.AND UP0, UPT, UR14, 0x1, UPT ;  /* 0x000000010e00788c */ /* 0x000fc4000bf05270 */
[----:B------:R-:W-:Y:S01]  /*22e0*/  UIMAD.WIDE.U32 UR22, UR37, UR15, URZ ;  /* 0x0000000f251672a5 */ /* 0x000fe2000f8e00ff */
[----:B------:R-:W-:Y:S02]  /*22f0*/  UMOV UR16, UR17 ;  /* 0x0000001100107c82 */ /* 0x000fe40008000000 */
[----:B------:R-:W-:Y:S01]  /*2300*/  UMOV UR8, UR9 ;  /* 0x0000000900087c82 */ /* 0x000fe20008000000 */
[----:B---3--:R-:W-:Y:S02]  /*2310*/  USHF.R.U32.HI UR16, URZ, UR25, UR16 ;  /* 0x00000019ff107299 */ /* 0x008fe40008011610 */
[----:B----4-:R-:W-:Y:S02]  /*2320*/  UISETP.NE.AND UP2, UPT, UR20, 0x1, UPT ;  /* 0x000000011400788c */ /* 0x010fe4000bf45270 */
[----:B------:R-:W-:Y:S02]  /*2330*/  USHF.R.U32.HI UR8, URZ, UR13, UR8 ;  /* 0x0000000dff087299 */ /* 0x000fe40008011608 */
[----:B------:R-:W-:-:S02]  /*2340*/  USEL UR6, UR39, UR16, !UP0 ;  /* 0x0000001027067287 */ /* 0x000fc4000c000000 */
[----:B------:R-:W-:Y:S02]  /*2350*/  USEL UR8, UR40, UR8, !UP2 ;  /* 0x0000000828087287 */ /* 0x000fe4000d000000 */
[----:B-1----:R-:W-:Y:S01]  /*2360*/  UIMAD.WIDE.U32 UR16, UR6, UR10, URZ ;  /* 0x0000000a061072a5 */ /* 0x002fe2000f8e00ff */
[----:B------:R-:W-:Y:S01]  /*2370*/  UMOV UR4, UR23 ;  /* 0x0000001700047c82 */ /* 0x000fe20008000000 */
[----:B------:R-:W-:Y:S02]  /*2380*/  UIMAD.WIDE.U32 UR18, UR38, UR12, URZ ;  /* 0x0000000c261272a5 */ /* 0x000fe4000f8e00ff */
[----:B------:R-:W-:-:S03]  /*2390*/  UIMAD.WIDE.U32 UR22, UR8, UR10, URZ ;  /* 0x0000000a081672a5 */ /* 0x000fc6000f8e00ff */
[----:B------:R-:W-:Y:S01]  /*23a0*/  UMOV UR16, UR17 ;  /* 0x0000001100107c82 */ /* 0x000fe20008000000 */
[----:B------:R-:W-:Y:S02]  /*23b0*/  USHF.R.U32.HI UR4, URZ, UR25, UR4 ;  /* 0x00000019ff047299 */ /* 0x000fe40008011604 */
[----:B------:R-:W-:Y:S01]  /*23c0*/  @UP3 USHF.R.U32.HI UR6, URZ, UR11, UR16 ;  /* 0x0000000bff063299 */ /* 0x000fe20008011610 */
[----:B------:R-:W-:Y:S01]  /*23d0*/  UMOV UR18, UR19 ;  /* 0x0000001300127c82 */ /* 0x000fe20008000000 */
[----:B------:R-:W-:Y:S01]  /*23e0*/  UMOV UR22, UR23 ;  /* 0x0000001700167c82 */ /* 0x000fe20008000000 */
[----:B------:R-:W-:Y:S02]  /*23f0*/  USHF.R.U32.HI UR13, URZ, UR13, UR18 ;  /* 0x0000000dff0d7299 */ /* 0x000fe40008011612 */
[----:B------:R-:W-:Y:S02]  /*2400*/  USEL UR4, UR37, UR4, !UP0 ;  /* 0x0000000425047287 */ /* 0x000fe4000c000000 */
[----:B------:R-:W-:-:S02]  /*2410*/  @UP3 USHF.R.U32.HI UR8, URZ, UR11, UR22 ;  /* 0x0000000bff083299 */ /* 0x000fc40008011616 */
[----:B------:R-:W-:Y:S02]  /*2420*/  UIMAD UR9, UR42, UR6, URZ ;  /* 0x000000062a0972a4 */ /* 0x000fe4000f8e02ff */
[----:B------:R-:W-:Y:S02]  /*2430*/  USEL UR6, UR38, UR13, !UP2 ;  /* 0x0000000d26067287 */ /* 0x000fe4000d000000 */
[----:B------:R-:W-:Y:S02]  /*2440*/  UIMAD UR12, UR42, UR8, URZ ;  /* 0x000000082a0c72a4 */ /* 0x000fe4000f8e02ff */
[----:B------:R-:W-:Y:S02]  /*2450*/  UISETP.GE.AND UP0, UPT, UR4, UR9, UPT ;  /* 0x000000090400728c */ /* 0x000fe4000bf06270 */
[----:B------:R-:W-:Y:S02]  /*2460*/  UIMAD.WIDE.U32 UR16, UR4, UR10, URZ ;  /* 0x0000000a041072a5 */ /* 0x000fe4000f8e00ff */
[----:B------:R-:W-:-:S02]  /*2470*/  UISETP.GE.OR UP0, UPT, UR6, UR12, UP0 ;  /* 0x0000000c0600728c */ /* 0x000fc40008706670 */
        /* <DEDUP_REMOVED lines=19> */
.L_x_40:
[----:B------:R-:W2:Y:S02]  /*25b0*/  LDCU UR4, c[0x0][0xb30] ;  /* 0x00016600ff0477ac */ /* 0x000ea40008000800 */
[----:B--2---:R-:W-:-:S09]  /*25c0*/  UISETP.NE.AND UP0, UPT, UR4, 0x1, UPT ;  /* 0x000000010400788c */ /* 0x004fd2000bf05270 */
[----:B------:R-:W-:Y:S05]  /*25d0*/  BRA.U UP0, `(.L_x_41) ;  /* 0x0000000100447547 */ /* 0x000fea000b800000 */
[----:B------:R-:W2:Y:S01]  /*25e0*/  LDCU.128 UR12, c[0x0][0xb10] ;  /* 0x00016200ff0c77ac */ /* 0x000ea20008000c00 */
[----:B------:R-:W3:Y:S01]  /*25f0*/  LDCU UR16, c[0x0][0xb0c] ;  /* 0x00016180ff1077ac */ /* 0x000ee20008000800 */
[----:B------:R-:W4:Y:S01]  /*2600*/  LDCU UR17, c[0x0][0xb20] ;  /* 0x00016400ff1177ac */ /* 0x000f220008000800 */
[----:B--2---:R-:W-:Y:S02]  /*2610*/  UIMAD.WIDE.U32 UR10, UR38, UR12, URZ ;  /* 0x0000000c260a72a5 */ /* 0x004fe4000f8e00ff */
[----:B------:R-:W-:Y:S02]  /*2620*/  UIMAD.WIDE.U32 UR8, UR37, UR15, URZ ;  /* 0x0000000f250872a5 */ /* 0x000fe4000f8e00ff */
[----:B---3--:R-:W-:Y:S02]  /*2630*/  UISETP.NE.AND UP2, UPT, UR16, 0x1, UPT ;  /* 0x000000011000788c */ /* 0x008fe4000bf45270 */
[----:B------:R-:W-:Y:S01]  /*2640*/  UISETP.NE.AND UP0, UPT, UR14, 0x1, UPT ;  /* 0x000000010e00788c */ /* 0x000fe2000bf05270 */
[----:B------:R-:W-:-:S02]  /*2650*/  UMOV UR6, UR11 ;  /* 0x0000000b00067c82 */ /* 0x000fc40008000000 */
[----:B------:R-:W-:Y:S01]  /*2660*/  UMOV UR4, UR9 ;  /* 0x0000000900047c82 */ /* 0x000fe20008000000 */
[----:B------:R-:W-:Y:S02]  /*2670*/  USHF.R.U32.HI UR6, URZ, UR13, UR6 ;  /* 0x0000000dff067299 */ /* 0x000fe40008011606 */
[----:B----4-:R-:W-:Y:S02]  /*2680*/  USHF.R.U32.HI UR4, URZ, UR17, UR4 ;  /* 0x00000011ff047299 */ /* 0x010fe40008011604 */
[----:B------:R-:W-:Y:S02]  /*2690*/  USEL UR6, UR38, UR6, !UP2 ;  /* 0x0000000626067287 */ /* 0x000fe4000d000000 */
[----:B------:R-:W-:-:S04]  /*26a0*/  USEL UR4, UR37, UR4, !UP0 ;  /* 0x0000000425047287 */ /* 0x000fc8000c000000 */
[----:B------:R-:W-:Y:S02]  /*26b0*/  UIADD3 UR8, UPT, UPT, UR6, -UR4, URZ ;  /* 0x8000000406087290 */ /* 0x000fe4000fffe0ff */
[----:B------:R-:W-:Y:S02]  /*26c0*/  UIADD3 UR4, UPT, UPT, -UR6, UR4, URZ ;  /* 0x0000000406047290 */ /* 0x000fe4000fffe1ff */
[----:B------:R-:W-:Y:S02]  /*26d0*/  UIMAD UR37, UR8, UR14, UR37 ;  /* 0x0000000e082572a4 */ /* 0x000fe4000f8e0225 */
[----:B------:R-:W-:-:S12]  /*26e0*/  UIMAD UR38, UR4, UR16, UR38 ;  /* 0x00000010042672a4 */ /* 0x000fd8000f8e0226 */
.L_x_41:
[----:B------:R-:W-:Y:S01]  /*26f0*/  VIADD R11, R11, 0x1 ;  /* 0x000000010b0b7836 */ /* 0x000fe20000000000 */
[----:B------:R-:W-:Y:S01]  /*2700*/  R2UR UR4, R87 ;  /* 0x00000000570472ca */ /* 0x000fe200000e0000 */
[----:B------:R-:W-:Y:S01]  /*2710*/  UIADD3 UR20, UPT, UPT, UR37, UR59, URZ ;  /* 0x0000003b25147290 */ /* 0x000fe2000fffe0ff */
[----:B------:R-:W-:Y:S02]  /*2720*/  PLOP3.LUT P1, PT, PT, PT, PT, 0x80, 0x8 ;  /* 0x000000000008781c */ /* 0x000fe40003f2f070 */
[----:B------:R-:W-:-:S04]  /*2730*/  ISETP.NE.AND P0, PT, R11, 0x2, PT ;  /* 0x000000020b00780c */ /* 0x000fc80003f05270 */
[----:B------:R-:W-:Y:S02]  /*2740*/  SEL R3, RZ, 0x1, P0 ;  /* 0x00000001ff037807 */ /* 0x000fe40000000000 */
[----:B------:R-:W-:Y:S02]  /*2750*/  SEL R11, R11, RZ, P0 ;  /* 0x000000ff0b0b7207 */ /* 0x000fe40000000000 */
[----:B------:R-:W-:Y:S01]  /*2760*/  LOP3.LUT R10, R10, R3, RZ, 0x3c, !PT ;  /* 0x000000030a0a7212 */ /* 0x000fe200078e3cff */
[----:B------:R-:W-:Y:S01]  /*2770*/  UIADD3 UR16, UPT, UPT, UR38, UR4, URZ ;  /* 0x0000000426107290 */ /* 0x000fe2000fffe0ff */
[----:B------:R-:W-:Y:S11]  /*2780*/  BRA.U UP1, `(.L_x_42) ;  /* 0xfffffff101587547 */ /* 0x000ff6000b83ffff */
[----:B------:R-:W-:Y:S01]  /*2790*/  UIADD3 UR7, UPT, UPT, UR7, 0x28, URZ ;  /* 0x0000002807077890 */ /* 0x000fe2000fffe0ff */
[----:B------:R-:W-:-:S03]  /*27a0*/  SHF.L.U32 R3, R12, 0x1f, RZ ;  /* 0x0000001f0c037819 */ /* 0x000fc600000006ff */
[----:B------:R-:W-:-:S09]  /*27b0*/  ULEA UR4, UR5, UR7, 0x3 ;  /* 0x0000000705047291 */ /* 0x000fd2000f8e18ff */
[----:B------:R-:W2:Y:S02]  /*27c0*/  SYNCS.PHASECHK.TRANS64.TRYWAIT P0, [UR4], R3 ;  /* 0x00000003ff0075a7 */ /* 0x000ea40008001104 */
[----:B--2---:R-:W-:Y:S05]  /*27d0*/  @!P0 BRA `(.L_x_43) ;  /* 0x0000007000688947 */ /* 0x004fea0003800000 */
.L_x_138:
[----:B------:R-:W-:-:S04]  /*27e0*/  UIADD3 UR4, UPT, UPT, UR5, 0x1, URZ ;  /* 0x0000000105047890 */ /* 0x000fc8000fffe0ff */
[----:B------:R-:W-:-:S04]  /*27f0*/  UISETP.NE.AND UP0, UPT, UR4, 0x5, UPT ;  /* 0x000000050400788c */ /* 0x000fc8000bf05270 */
[----:B------:R-:W-:Y:S02]  /*2800*/  USEL UR6, URZ, 0x1, UP0 ;  /* 0x00000001ff067887 */ /* 0x000fe40008000000 */
[----:B------:R-:W-:-:S04]  /*2810*/  USEL UR4, UR4, URZ, UP0 ;  /* 0x000000ff04047287 */ /* 0x000fc80008000000 */
[----:B------:R-:W-:Y:S01]  /*2820*/  ULEA UR5, UR4, UR7, 0x3 ;  /* 0x0000000704057291 */ /* 0x000fe2000f8e18ff */
[----:B------:R-:W-:-:S04]  /*2830*/  LOP3.LUT R2, R12, UR6, RZ, 0x3c, !PT ;  /* 0x000000060c027c12 */ /* 0x000fc8000f8e3cff */
[----:B-1----:R-:W-:-:S04]  /*2840*/  SHF.L.U32 R3, R2, 0x1f, RZ ;  /* 0x0000001f02037819 */ /* 0x002fc800000006ff */
[----:B------:R-:W1:Y:S02]  /*2850*/  SYNCS.PHASECHK.TRANS64.TRYWAIT P0, [UR5], R3 ;  /* 0x00000003ff0075a7 */ /* 0x000e640008001105 */
[----:B-1----:R-:W-:Y:S05]  /*2860*/  @!P0 BRA `(.L_x_44) ;  /* 0x00000070005c8947 */ /* 0x002fea0003800000 */
.L_x_140:
        /* <DEDUP_REMOVED lines=9> */
.L_x_142:
        /* <DEDUP_REMOVED lines=9> */
.L_x_144:
[----:B------:R-:W-:-:S04]  /*2990*/  UIADD3 UR4, UPT, UPT, UR4, 0x1, URZ ;  /* 0x0000000104047890 */ /* 0x000fc8000fffe0ff */
[----:B------:R-:W-:-:S04]  /*29a0*/  UISETP.NE.AND UP0, UPT, UR4, 0x5, UPT ;  /* 0x000000050400788c */ /* 0x000fc8000bf05270 */
[----:B------:R-:W-:Y:S02]  /*29b0*/  USEL UR5, URZ, 0x1, UP0 ;  /* 0x00000001ff057887 */ /* 0x000fe40008000000 */
[----:B------:R-:W-:-:S04]  /*29c0*/  USEL UR4, UR4, URZ, UP0 ;  /* 0x000000ff04047287 */ /* 0x000fc80008000000 */
[----:B------:R-:W-:Y:S01]  /*29d0*/  ULEA UR4, UR4, UR7, 0x3 ;  /* 0x0000000704047291 */ /* 0x000fe2000f8e18ff */
[----:B-1----:R-:W-:-:S04]  /*29e0*/  LOP3.LUT R3, R2, UR5, RZ, 0x3c, !PT ;  /* 0x0000000502037c12 */ /* 0x002fc8000f8e3cff */
[----:B------:R-:W-:Y:S01]  /*29f0*/  SHF.L.U32 R3, R3, 0x1f, RZ ;  /* 0x0000001f03037819 */ /* 0x000fe200000006ff */
[----:B------:R-:W-:-:S07]  /*2a00*/  IMAD.U32 R0, RZ, RZ, UR4 ;  /* 0x00000004ff007e24 */ /* 0x000fce000f8e00ff */
.L_x_47:
[----:B-1----:R1:W2:Y:S02]  /*2a10*/  SYNCS.PHASECHK.TRANS64.TRYWAIT P0, [R0+URZ], R3 ;  /* 0x00000003000075a7 */ /* 0x0022a400080011ff */
[----:B--2---:R-:W-:Y:S05]  /*2a20*/  @!P0 NANOSLEEP.SYNCS 0x989680 ;  /* 0x009896800000895d */ /* 0x004fea0003900000 */
[----:B------:R-:W2:Y:S02]  /*2a30*/  @!P0 SYNCS.PHASECHK.TRANS64 P0, [R0+URZ], R3 ;  /* 0x00000003000085a7 */ /* 0x000ea400080010ff */
[----:B--2---:R-:W-:Y:S05]  /*2a40*/  @P0 EXIT ;  /* 0x000000000000094d */ /* 0x004fea0003800000 */
[----:B------:R-:W-:Y:S05]  /*2a50*/  BRA `(.L_x_47) ;  /* 0xfffffffc00ec7947 */ /* 0x000fea000383ffff */
.L_x_22:
[----:B------:R-:W1:Y:S02]  /*2a60*/  S2UR UR4, SR_CgaCtaId ;  /* 0x00000000000479c3 */ /* 0x000e640000008800 */
[----:B-1----:R-:W-:-:S04]  /*2a70*/  UISETP.NE.AND UP0, UPT, UR4, URZ, UPT ;  /* 0x000000ff0400728c */ /* 0x002fc8000bf05270 */
[----:B------:R-:W-:-:S09]  /*2a80*/  UISETP.NE.OR UP0, UPT, UR17, 0x1, UP0 ;  /* 0x000000011100788c */ /* 0x000fd20008705670 */
[----:B------:R-:W-:Y:S05]  /*2a90*/  BRA.U UP0, `(.L_x_48) ;  /* 0x00000005004c7547 */ /* 0x000fea000b800000 */
[----:B------:R-:W1:Y:S01]  /*2aa0*/  S2UR UR5, SR_CgaCtaId ;  /* 0x00000000000579c3 */ /* 0x000e620000008800 */
[----:B------:R-:W-:Y:S01]  /*2ab0*/  UMOV UR4, 0x400 ;  /* 0x0000040000047882 */ /* 0x000fe20000000000 */
[----:B------:R-:W-:Y:S01]  /*2ac0*/  ISETP.GE.U32.AND P2, PT, R0, 0x4, PT ;  /* 0x000000040000780c */ /* 0x000fe20003f46070 */
[----:B------:R-:W-:Y:S01]  /*2ad0*/  IMAD.MOV.U32 R12, RZ, RZ, 0x1 ;  /* 0x00000001ff0c7424 */ /* 0x000fe200078e00ff */
[----:B------:R-:W-:Y:S02]  /*2ae0*/  CS2R R10, SRZ ;  /* 0x00000000000a7805 */ /* 0x000fe4000001ff00 */
[----:B------:R-:W-:Y:S01]  /*2af0*/  CS2R R8, SRZ ;  /* 0x0000000000087805 */ /* 0x000fe2000001ff00 */
[----:B-1----:R-:W-:-:S03]  /*2b00*/  ULEA UR6, UR5, UR4, 0x18 ;  /* 0x0000000405067291 */ /* 0x002fc6000f8ec0ff */
[----:B------:R-:W-:-:S09]  /*2b10*/  UMOV UR5, URZ ;  /* 0x000000ff00057c82 */ /* 0x000fd20008000000 */
.L_x_52:
[----:B------:R-:W-:Y:S02]  /*2b20*/  LEA R2, R8, UR6, 0x3 ;  /* 0x0000000608027c11 */ /* 0x000fe4000f8e18ff */
[----:B------:R-:W-:-:S03]  /*2b30*/  SHF.L.U32 R5, R9, 0x1f, RZ ;  /* 0x0000001f09057819 */ /* 0x000fc600000006ff */
[----:B------:R-:W-:Y:S01]  /*2b40*/  VIADD R4, R2, 0x110 ;  /* 0x0000011002047836 */ /* 0x000fe20000000000 */
[----:B------:R-:W1:Y:S02]  /*2b50*/  SYNCS.PHASECHK.TRANS64.TRYWAIT P0, [R2+URZ+0x100], R5 ;  /* 0x00010005020075a7 */ /* 0x000e6400080011ff */
[----:B-1----:R-:W-:Y:S05]  /*2b60*/  @!P0 BRA `(.L_x_49) ;  /* 0x0000006c00e48947 */ /* 0x002fea0003800000 */
.L_x_145:
[----:B------:R-:W-:Y:S01]  /*2b70*/  ULEA UR4, UR5, UR6, 0x3 ;  /* 0x0000000605047291 */ /* 0x000fe2000f8e18ff */
[----:B------:R-:W-:Y:S02]  /*2b80*/  PRMT R4, RZ, 0x654, R4 ;  /* 0x00000654ff047816 */ /* 0x000fe40000000004 */
[----:B-1----:R-:W-:Y:S01]  /*2b90*/  SHF.L.U32 R5, R12, 0x1f, RZ ;  /* 0x0000001f0c057819 */ /* 0x002fe200000006ff */
[----:B------:R-:W-:Y:S01]  /*2ba0*/  UIADD3 UR7, UPT, UPT, UR4, 0xa0, URZ ;  /* 0x000000a004077890 */ /* 0x000fe2000fffe0ff */
[----:B------:R1:W-:Y:S05]  /*2bb0*/  SYNCS.ARRIVE.TRANS64.RED.A1T0 RZ, [R4+URZ], RZ ;  /* 0x000000ff04ff79a7 */ /* 0x0003ea00081004ff */
[----:B------:R-:W-:Y:S01]  /*2bc0*/  IMAD.U32 R7, RZ, RZ, UR7 ;  /* 0x00000007ff077e24 */ /* 0x000fe2000f8e00ff */
[----:B------:R-:W2:Y:S04]  /*2bd0*/  SYNCS.PHASECHK.TRANS64.TRYWAIT P0, [UR4+0xb0], R5 ;  /* 0x0000b005ff0075a7 */ /* 0x000ea80008001104 */
[----:B------:R-:W-:Y:S01]  /*2be0*/  PRMT R6, R0, 0x654, R7 ;  /* 0x0000065400067816 */ /* 0x000fe20000000007 */
[----:B-1----:R-:W-:Y:S01]  /*2bf0*/  @!P2 IMAD.MOV.U32 R4, RZ, RZ, 0x10 ;  /* 0x00000010ff04a424 */ /* 0x002fe200078e00ff */
[----:B--2---:R-:W-:Y:S06]  /*2c00*/  @!P0 BRA `(.L_x_50) ;  /* 0x0000006c00d08947 */ /* 0x004fec0003800000 */
.L_x_147:
[----:B------:R-:W-:Y:S01]  /*2c10*/  ULEA UR8, UR5, UR6, 0x4 ;  /* 0x0000000605087291 */ /* 0x000fe2000f8e20ff */
[----:B------:R-:W-:Y:S01]  /*2c20*/  SEL R3, R6, R3, !P2 ;  /* 0x0000000306037207 */ /* 0x000fe20005000000 */
[----:B------:R-:W-:Y:S01]  /*2c30*/  UIADD3 UR9, UPT, UPT, UR4, 0xa0, URZ ;  /* 0x000000a004097890 */ /* 0x000fe2000fffe0ff */
[----:B-1----:R-:W-:Y:S01]  /*2c40*/  LEA R2, R11, UR6, 0x3 ;  /* 0x000000060b027c11 */ /* 0x002fe2000f8e18ff */
[----:B------:R-:W-:Y:S01]  /*2c50*/  UIADD3 UR8, UPT, UPT, UR8, 0x130, URZ ;  /* 0x0000013008087890 */ /* 0x000fe2000fffe0ff */
[----:B------:R-:W-:Y:S01]  /*2c60*/  SHF.L.U32 R5, R10, 0x1f, RZ ;  /* 0x0000001f0a057819 */ /* 0x000fe200000006ff */
[----:B------:R1:W-:Y:S01]  /*2c70*/  @!P2 SYNCS.ARRIVE.TRANS64.RED RZ, [R3+URZ], R4 ;  /* 0x0000000403ffa9a7 */ /* 0x0003e200080004ff */
[----:B------:R-:W-:Y:S01]  /*2c80*/  UIADD3 UR4, UPT, UPT, UR5, 0x1, URZ ;  /* 0x0000000105047890 */ /* 0x000fe2000fffe0ff */
[----:B------:R-:W-:-:S03]  /*2c90*/  VIADD R8, R8, 0x1 ;  /* 0x0000000108087836 */ /* 0x000fc60000000000 */
[----:B------:R-:W-:Y:S02]  /*2ca0*/  UISETP.NE.AND UP0, UPT, UR4, 0x2, UPT ;  /* 0x000000020400788c */ /* 0x000fe4000bf05270 */
[----:B------:R-:W-:Y:S06]  /*2cb0*/  UGETNEXTWORKID.BROADCAST [UR8], [UR9] ;  /* 0x00000000080073ca */ /* 0x000fec0008000100 */
[----:B------:R-:W-:Y:S01]  /*2cc0*/  USEL UR7, URZ, 0x1, UP0 ;  /* 0x00000001ff077887 */ /* 0x000fe20008000000 */
[----:B------:R-:W-:Y:S01]  /*2cd0*/  ISETP.NE.AND P0, PT, R8, 0x2, PT ;  /* 0x000000020800780c */ /* 0x000fe20003f05270 */
[----:B------:R-:W-:Y:S01]  /*2ce0*/  USEL UR5, UR4, URZ, UP0 ;  /* 0x000000ff04057287 */ /* 0x000fe20008000000 */
[----:B------:R-:W2:Y:S03]  /*2cf0*/  SYNCS.PHASECHK.TRANS64.TRYWAIT P1, [R2+URZ+0xa0], R5 ;  /* 0x0000a005020075a7 */ /* 0x000ea600080211ff */
[----:B------:R-:W-:Y:S01]  /*2d00*/  LOP3.LUT R12, R12, UR7, RZ, 0x3c, !PT ;  /* 0x000000070c0c7c12 */ /* 0x000fe2000f8e3cff */
[----:B-12---:R-:W-:Y:S07]  /*2d10*/  @!P1 BRA `(.L_x_51) ;  /* 0x0000006c00a49947 */ /* 0x006fee0003800000 */
.L_x_148:
[C---:B------:R-:W-:Y:S01]  /*2d20*/  LEA R4, R11.reuse, UR6, 0x4 ;  /* 0x000000060b047c11 */ /* 0x040fe2000f8e20ff */
[----:B-1----:R-:W-:Y:S01]  /*2d30*/  VIADD R2, R2, 0xb0 ;  /* 0x000000b002027836 */ /* 0x002fe20000000000 */
[----:B------:R-:W-:Y:S01]  /*2d40*/  SEL R8, R8, RZ, P0 ;  /* 0x000000ff08087207 */ /* 0x000fe20000000000 */
[----:B------:R-:W-:-:S03]  /*2d50*/  VIADD R11, R11, 0x1 ;  /* 0x000000010b0b7836 */ /* 0x000fc60000000000 */
[----:B------:R-:W1:Y:S01]  /*2d60*/  LDS.128 R4, [R4+0x130] ;  /* 0x0001300004047984 */ /* 0x000e620000000c00 */
[----:B------:R-:W-:Y:S02]  /*2d70*/  PRMT R2, RZ, 0x654, R2 ;  /* 0x00000654ff027816 */ /* 0x000fe40000000002 */
[C---:B------:R-:W-:Y:S01]  /*2d80*/  ISETP.NE.AND P1, PT, R11.reuse, 0x2, PT ;  /* 0x000000020b00780c */ /* 0x040fe20003f25270 */
[----:B------:R-:W-:Y:S01]  /*2d90*/  @!PT LDS RZ, [RZ] ;  /* 0x00000000fffff984 */ /* 0x000fe20000000800 */
[----:B------:R-:W-:Y:S01]  /*2da0*/  @!PT LDS RZ, [RZ] ;  /* 0x00000000fffff984 */ /* 0x000fe20000000800 */
[----:B------:R-:W-:Y:S01]  /*2db0*/  @!PT LDS RZ, [RZ] ;  /* 0x00000000fffff984 */ /* 0x000fe20000000800 */
[----:B------:R-:W-:Y:S01]  /*2dc0*/  @!PT LDS RZ, [RZ] ;  /* 0x00000000fffff984 */ /* 0x000fe20000000800 */
[----:B------:R2:W-:Y:S06]  /*2dd0*/  MEMBAR.ALL.CTA ;  /* 0x0000000000007992 */ /* 0x0005ec0000008000 */
[----:B--2---:R-:W2:Y:S01]  /*2de0*/  FENCE.VIEW.ASYNC.S ;  /* 0x00000000000073c6 */ /* 0x004ea20000000000 */
[----:B------:R-:W-:Y:S01]  /*2df0*/  SEL R11, R11, RZ, P1 ;  /* 0x000000ff0b0b7207 */ /* 0x000fe20000800000 */
[----:B--2---:R2:W-:Y:S01]  /*2e00*/  SYNCS.ARRIVE.TRANS64.RED.A1T0 RZ, [R2+URZ], RZ ;  /* 0x000000ff02ff79a7 */ /* 0x0045e200081004ff */
[----:B-1----:R-:W-:-:S02]  /*2e10*/  LOP3.LUT P3, RZ, R6, 0x1, RZ, 0xc0, !PT ;  /* 0x0000000106ff7812 */ /* 0x002fc4000786c0ff */
[----:B------:R-:W-:-:S04]  /*2e20*/  SEL R5, RZ, 0x1, P1 ;  /* 0x00000001ff057807 */ /* 0x000fc80000800000 */
[----:B------:R-:W-:Y:S02]  /*2e30*/  LOP3.LUT R10, R10, R5, RZ, 0x3c, !PT ;  /* 0x000000050a0a7212 */ /* 0x000fe400078e3cff */
[----:B--2---:R-:W-:-:S04]  /*2e40*/  SEL R2, RZ, 0x1, P0 ;  /* 0x00000001ff027807 */ /* 0x004fc80000000000 */
[----:B------:R-:W-:Y:S01]  /*2e50*/  LOP3.LUT R9, R9, R2, RZ, 0x3c, !PT ;  /* 0x0000000209097212 */ /* 0x000fe200078e3cff */
[----:B------:R-:W-:Y:S06]  /*2e60*/  @P3 BRA `(.L_x_52) ;  /* 0xfffffffc002c3947 */ /* 0x000fec000383ffff */
[----:B------:R-:W-:Y:S01]  /*2e70*/  ULEA UR4, UR5, UR6, 0x3 ;  /* 0x0000000605047291 */ /* 0x000fe2000f8e18ff */
[----:B------:R-:W-:-:S08]  /*2e80*/  SHF.L.U32 R3, R12, 0x1f, RZ ;  /* 0x0000001f0c037819 */ /* 0x000fd000000006ff */
[----:B------:R-:W1:Y:S02]  /*2e90*/  SYNCS.PHASECHK.TRANS64 P0, [UR4+0xb0], R3 ;  /* 0x0000b003ff0075a7 */ /* 0x000e640008001004 */
[----:B-1----:R-:W-:Y:S05]  /*2ea0*/  @P0 BRA `(.L_x_53) ;  /* 0x0000000000080947 */ /* 0x002fea0003800000 */
[----:B------:R-:W1:Y:S02]  /*2eb0*/  SYNCS.PHASECHK.TRANS64.TRYWAIT P0, [UR4+0xb0], R3 ;  /* 0x0000b003ff0075a7 */ /* 0x000e640008001104 */
[----:B-1----:R-:W-:Y:S05]  /*2ec0*/  @!P0 BRA `(.L_x_54) ;  /* 0x0000006c004c8947 */ /* 0x002fea0003800000 */
.L_x_53:
[----:B------:R-:W-:-:S04]  /*2ed0*/  UIADD3 UR7, UPT, UPT, UR5, 0x1, URZ ;  /* 0x0000000105077890 */ /* 0x000fc8000fffe0ff */
[----:B------:R-:W-:-:S04]  /*2ee0*/  UISETP.NE.AND UP0, UPT, UR7, 0x2, UPT ;  /* 0x000000020700788c */ /* 0x000fc8000bf05270 */
[----:B------:R-:W-:Y:S02]  /*2ef0*/  USEL UR8, URZ, 0x1, UP0 ;  /* 0x00000001ff087887 */ /* 0x000fe40008000000 */
[----:B------:R-:W-:-:S04]  /*2f00*/  USEL UR7, UR7, URZ, UP0 ;  /* 0x000000ff07077287 */ /* 0x000fc80008000000 */
[----:B------:R-:W-:Y:S01]  /*2f10*/  ULEA UR7, UR7, UR6, 0x3 ;  /* 0x0000000607077291 */ /* 0x000fe2000f8e18ff */
[----:B-1----:R-:W-:-:S04]  /*2f20*/  LOP3.LUT R3, R12, UR8, RZ, 0x3c, !PT ;  /* 0x000000080c037c12 */ /* 0x002fc8000f8e3cff */
[----:B------:R-:W-:-:S04]  /*2f30*/  SHF.L.U32 R0, R3, 0x1f, RZ ;  /* 0x0000001f03007819 */ /* 0x000fc800000006ff */
[----:B------:R-:W1:Y:S02]  /*2f40*/  SYNCS.PHASECHK.TRANS64 P0, [UR7+0xb0], R0 ;  /* 0x0000b000ff0075a7 */ /* 0x000e640008001007 */
[----:B-1----:R-:W-:Y:S05]  /*2f50*/  @P0 EXIT ;  /* 0x000000000000094d */ /* 0x002fea0003800000 */
[----:B------:R-:W-:Y:S02]  /*2f60*/  SHF.L.U32 R3, R3, 0x1f, RZ ;  /* 0x0000001f03037819 */ /* 0x000fe400000006ff */
[----:B------:R-:W-:-:S07]  /*2f70*/  MOV R0, UR7 ;  /* 0x0000000700007c02 */ /* 0x000fce0008000f00 */
.L_x_55:
[----:B-1----:R1:W2:Y:S02]  /*2f80*/  SYNCS.PHASECHK.TRANS64.TRYWAIT P0, [R0+URZ+0xb0], R3 ;  /* 0x0000b003000075a7 */ /* 0x0022a400080011ff */
[----:B--2---:R-:W-:Y:S05]  /*2f90*/  @!P0 NANOSLEEP.SYNCS 0x989680 ;  /* 0x009896800000895d */ /* 0x004fea0003900000 */
[----:B------:R-:W2:Y:S02]  /*2fa0*/  @!P0 SYNCS.PHASECHK.TRANS64 P0, [R0+URZ+0xb0], R3 ;  /* 0x0000b003000085a7 */ /* 0x000ea400080010ff */
[----:B--2---:R-:W-:Y:S05]  /*2fb0*/  @P0 EXIT ;  /* 0x000000000000094d */ /* 0x004fea0003800000 */
[----:B------:R-:W-:Y:S05]  /*2fc0*/  BRA `(.L_x_55) ;  /* 0xfffffffc00ec7947 */ /* 0x000fea000383ffff */
.L_x_48:
[----:B------:R-:W-:Y:S05]  /*2fd0*/  BRA.U UP4, `(.L_x_56) ;  /* 0x0000000d04d87547 */ /* 0x000fea000b800000 */
[----:B------:R-:W1:Y:S01]  /*2fe0*/  S2UR UR7, SR_CgaCtaId ;  /* 0x00000000000779c3 */ /* 0x000e620000008800 */
[----:B------:R-:W-:Y:S01]  /*2ff0*/  UMOV UR4, 0x40 ;  /* 0x0000004000047882 */ /* 0x000fe20000000000 */
[----:B------:R-:W-:Y:S01]  /*3000*/  NOP ;  /* 0x0000000000007918 */ /* 0x000fe20000000000 */
[----:B------:R-:W-:Y:S01]  /*3010*/  UMOV UR6, 0x400 ;  /* 0x0000040000067882 */ /* 0x000fe20000000000 */
[----:B-1----:R-:W-:Y:S02]  /*3020*/  ULEA UR5, UR7, UR4, 0x18 ;  /* 0x0000000407057291 */ /* 0x002fe4000f8ec0ff */
[----:B------:R-:W-:-:S07]  /*3030*/  ULEA UR6, UR7, UR6, 0x18 ;  /* 0x0000000607067291 */ /* 0x000fce000f8ec0ff */
[----:B------:R-:W1:Y:S02]  /*3040*/  LDS.U8 R0, [UR5+0x1c] ;  /* 0x00001c05ff007984 */ /* 0x000e640008000000 */
[----:B-1----:R-:W-:-:S13]  /*3050*/  ISETP.NE.AND P0, PT, R0, RZ, PT ;  /* 0x000000ff0000720c */ /* 0x002fda0003f05270 */
[----:B------:R-:W-:Y:S05]  /*3060*/  @P0 BRA `(.L_x_57) ;  /* 0x0000000000580947 */ /* 0x000fea0003800000 */
[----:B------:R-:W-:-:S13]  /*3070*/  ELECT P0, URZ, PT ;  /* 0x0000000000ff782f */ /* 0x000fda0003800000 */
[----:B------:R-:W-:Y:S05]  /*3080*/  @!P0 BRA `(.L_x_58) ;  /* 0x0000000000608947 */ /* 0x000fea0003800000 */
[----:B------:R-:W-:Y:S01]  /*3090*/  UMOV UR4, 0x10 ;  /* 0x0000001000047882 */ /* 0x000fe20000000000 */
[----:B------:R-:W-:Y:S01]  /*30a0*/  HFMA2 R0, -RZ, RZ, 0, 5.9604644775390625e-08 ;  /* 0x00000001ff007431 */ /* 0x000fe200000001ff */
[----:B------:R-:W-:-:S03]  /*30b0*/  MOV R3, 0xffff ;  /* 0x0000ffff00037802 */ /* 0x000fc60000000f00 */
[----:B------:R-:W-:Y:S04]  /*30c0*/  DEPBAR.LE SB1, 0x36 ;  /* 0x00009d800000791a */ /* 0x000fe80000000000 */
[----:B------:R-:W1:Y:S02]  /*30d0*/  UTCATOMSWS.FIND_AND_SET.ALIGN UP0, UR4, UR4 ;  /* 0x00000004000475e3 */ /* 0x000e640008000800 */
[----:B-1----:R-:W-:Y:S01]  /*30e0*/  MOV R4, UR4 ;  /* 0x0000000400047c02 */ /* 0x002fe20008000f00 */
[----:B------:R-:W-:Y:S06]  /*30f0*/  BRA.U UP0, `(.L_x_59) ;  /* 0x0000000100187547 */ /* 0x000fec000b800000 */
.L_x_60:
[----:B------:R-:W-:Y:S05]  /*3100*/  NANOSLEEP 0x64 ;  /* 0x000000640000795d */ /* 0x000fea0003800000 */
[----:B------:R-:W-:-:S05]  /*3110*/  UMOV UR4, 0x10 ;  /* 0x0000001000047882 */ /* 0x000fca0000000000 */
[----:B------:R-:W-:Y:S04]  /*3120*/  DEPBAR.LE SB1, 0x36 ;  /* 0x00009d800000791a */ /* 0x000fe80000000000 */
[----:B------:R-:W1:Y:S02]  /*3130*/  UTCATOMSWS.FIND_AND_SET.ALIGN UP0, UR4, UR4 ;  /* 0x00000004000475e3 */ /* 0x000e640008000800 */
[----:B-1----:R-:W-:Y:S01]  /*3140*/  MOV R4, UR4 ;  /* 0x0000000400047c02 */ /* 0x002fe20008000f00 */
[----:B------:R-:W-:Y:S05]  /*3150*/  BRA.U !UP0, `(.L_x_60) ;  /* 0xfffffffd08e87547 */ /* 0x000fea000b83ffff */
.L_x_59:
[-C--:B------:R-:W-:Y:S02]  /*3160*/  SHF.L.U32 R3, R3, R4.reuse, RZ ;  /* 0x0000000403037219 */ /* 0x080fe400000006ff */
[----:B------:R-:W-:Y:S01]  /*3170*/  SHF.L.U32 R0, R0, R4, RZ ;  /* 0x0000000400007219 */ /* 0x000fe200000006ff */
[----:B------:R-:W-:Y:S02]  /*3180*/  IMAD.SHL.U32 R4, R4, 0x20, RZ ;  /* 0x0000002004047824 */ /* 0x000fe400078e00ff */
[----:B------:R1:W-:Y:S04]  /*3190*/  ATOMS.OR RZ, [UR5+0x14], R3 ;  /* 0x00001403ffff798c */ /* 0x0003e8000b000005 */
[----:B------:R1:W-:Y:S04]  /*31a0*/  ATOMS.OR RZ, [UR5+0x18], R0 ;  /* 0x00001800ffff798c */ /* 0x0003e8000b000005 */
[----:B------:R1:W-:Y:S01]  /*31b0*/  STS [UR6+0x150], R4 ;  /* 0x00015004ff007988 */ /* 0x0003e20008000806 */
[----:B------:R-:W-:Y:S05]  /*31c0*/  BRA `(.L_x_58) ;  /* 0x0000000000107947 */ /* 0x000fea0003800000 */
.L_x_57:
[----:B------:R-:W-:Y:S02]  /*31d0*/  MOV R0, 0xffffffff ;  /* 0xffffffff00007802 */ /* 0x000fe40000000f00 */
[----:B------:R-:W-:-:S03]  /*31e0*/  MOV R4, 0x3210 ;  /* 0x0000321000047802 */ /* 0x000fc60000000f00 */
[----:B------:R1:W-:Y:S04]  /*31f0*/  STS [UR6+0x150], R0 ;  /* 0x00015000ff007988 */ /* 0x0003e80008000806 */
[----:B-1---5:R-:W-:Y:S05]  /*3200*/  CALL.REL.NOINC `($__internal_1_$__cuda_sm10x_tcgen05_guardrail_trap_phase_invalid_during_alloc) ;  /* 0x0000007000907944 */ /* 0x022fea0003c00000 */
.L_x_58:
[----:B------:R-:W-:Y:S05]  /*3210*/  WARPSYNC.ALL ;  /* 0x0000000000007948 */ /* 0x000fea0003800000 */
[----:B------:R-:W2:Y:S01]  /*3220*/  S2UR UR4, SR_CgaCtaId ;  /* 0x00000000000479c3 */ /* 0x000ea20000008800 */
[----:B------:R-:W-:Y:S01]  /*3230*/  UMOV UR26, 0x400 ;  /* 0x00000400001a7882 */ /* 0x000fe20000000000 */
[----:B------:R-:W-:-:S06]  /*3240*/  NOP ;  /* 0x0000000000007918 */ /* 0x000fcc0000000000 */
[----:B------:R-:W-:Y:S06]  /*3250*/  BAR.ARV 0x6, 0xa0 ;  /* 0x0182800000007b1d */ /* 0x000fec0000002000 */
[----:B------:R-:W3:Y:S01]  /*3260*/  LDCU UR5, c[0x0][0x38c] ;  /* 0x00007180ff0577ac */ /* 0x000ee20008000800 */
[----:B------:R-:W-:Y:S01]  /*3270*/  LOP3.LUT R2, R2, 0xffff, RZ, 0xc0, !PT ;  /* 0x0000ffff02027812 */ /* 0x000fe200078ec0ff */
[----:B------:R-:W-:Y:S01]  /*3280*/  IMAD.MOV.U32 R11, RZ, RZ, 0x1 ;  /* 0x00000001ff0b7424 */ /* 0x000fe200078e00ff */
[----:B------:R-:W-:Y:S01]  /*3290*/  CS2R R8, SRZ ;  /* 0x0000000000087805 */ /* 0x000fe2000001ff00 */
[----:B------:R-:W4:Y:S01]  /*32a0*/  LDCU UR7, c[0x0][0x38c] ;  /* 0x00007180ff0777ac */ /* 0x000f220008000800 */
[----:B------:R-:W-:Y:S01]  /*32b0*/  R2UR UR27, R2 ;  /* 0x00000000021b72ca */ /* 0x000fe200000e0000 */
[----:B------:R-:W-:Y:S01]  /*32c0*/  IMAD.MOV.U32 R10, RZ, RZ, RZ ;  /* 0x000000ffff0a7224 */ /* 0x000fe200078e00ff */
[----:B------:R-:W-:Y:S01]  /*32d0*/  UMOV UR30, URZ ;  /* 0x000000ff001e7c82 */ /* 0x000fe20008000000 */
[----:B------:R-:W-:Y:S01]  /*32e0*/  UMOV UR24, URZ ;  /* 0x000000ff00187c82 */ /* 0x000fe20008000000 */
[----:B--2---:R-:W-:Y:S01]  /*32f0*/  ULEA UR26, UR4, UR26, 0x18 ;  /* 0x0000001a041a7291 */ /* 0x004fe2000f8ec0ff */
[----:B------:R-:W-:Y:S01]  /*3300*/  UMOV UR38, 0x0 ;  /* 0x0000000000267882 */ /* 0x000fe20000000000 */
[----:B------:R-:W-:-:S02]  /*3310*/  UMOV UR39, 0x4400010 ;  /* 0x0440001000277882 */ /* 0x000fc40000000000 */
[----:B------:R-:W-:Y:S02]  /*3320*/  UIADD3 UR4, UPT, UPT, UR26, 0x6400, URZ ;  /* 0x000064001a047890 */ /* 0x000fe4000fffe0ff */
[----:B------:R-:W-:Y:S02]  /*3330*/  UIADD3 UR6, UPT, UPT, UR26, 0x10400, URZ ;  /* 0x000104001a067890 */ /* 0x000fe4000fffe0ff */
[----:B---3--:R-:W-:Y:S01]  /*3340*/  UIADD3 UR5, UPT, UPT, UR5, 0x7f, URZ ;  /* 0x0000007f05057890 */ /* 0x008fe2000fffe0ff */
[----:B-1----:R-:W1:Y:S01]  /*3350*/  LDS R0, [UR26+0x150] ;  /* 0x0001501aff007984 */ /* 0x002e620008000800 */
[----:B------:R-:W-:Y:S01]  /*3360*/  UMOV UR36, 0x0 ;  /* 0x0000000000247882 */ /* 0x000fe20000000000 */
[----:B------:R-:W-:Y:S01]  /*3370*/  UMOV UR37, 0x4400010 ;  /* 0x0440001000257882 */ /* 0x000fe20000000000 */
[----:B------:R-:W-:Y:S02]  /*3380*/  USHF.R.S32.HI UR40, URZ, 0x1f, UR5 ;  /* 0x0000001fff287899 */ /* 0x000fe40008011405 */
[----:B----4-:R-:W-:-:S02]  /*3390*/  UISETP.GE.AND UP4, UPT, UR7, 0x1, UPT ;  /* 0x000000010700788c */ /* 0x010fc4000bf86270 */
[----:B------:R-:W-:Y:S02]  /*33a0*/  ULEA.HI UR40, UR40, UR5, URZ, 0x7 ;  /* 0x0000000528287291 */ /* 0x000fe4000f8f38ff */
[----:B------:R-:W-:Y:S02]  /*33b0*/  USHF.R.U32.HI UR5, URZ, 0x4, UR4 ;  /* 0x00000004ff057899 */ /* 0x000fe40008011604 */
[----:B------:R-:W-:Y:S02]  /*33c0*/  USHF.R.S32.HI UR40, URZ, 0x7, UR40 ;  /* 0x00000007ff287899 */ /* 0x000fe40008011428 */
[----:B------:R-:W-:Y:S02]  /*33d0*/  USHF.R.U32.HI UR4, URZ, 0x4, UR6 ;  /* 0x00000004ff047899 */ /* 0x000fe40008011606 */
[----:B------:R-:W-:Y:S02]  /*33e0*/  UISETP.LT.AND UP0, UPT, UR40, 0x1, UPT ;  /* 0x000000012800788c */ /* 0x000fe4000bf01270 */
[----:B------:R-:W-:-:S02]  /*33f0*/  ULOP3.LUT UR5, UR5, 0x3fff, URZ, 0xc0, !UPT ;  /* 0x00003fff05057892 */ /* 0x000fc4000f8ec0ff */
[----:B------:R-:W-:Y:S02]  /*3400*/  ULOP3.LUT UR4, UR4, 0x3fff, URZ, 0xc0, !UPT ;  /* 0x00003fff04047892 */ /* 0x000fe4000f8ec0ff */
[----:B------:R-:W-:Y:S02]  /*3410*/  USEL UR41, UR40, 0x1, !UP0 ;  /* 0x0000000128297887 */ /* 0x000fe4000c000000 */
[----:B------:R-:W-:Y:S02]  /*3420*/  ULOP3.LUT UR28, UR5, 0x10000, URZ, 0xfc, !UPT ;  /* 0x00010000051c7892 */ /* 0x000fe4000f8efcff */
[----:B------:R-:W-:Y:S02]  /*3430*/  ULOP3.LUT UR29, UR4, 0x10000, URZ, 0xfc, !UPT ;  /* 0x00010000041d7892 */ /* 0x000fe4000f8efcff */
[----:B------:R-:W-:Y:S01]  /*3440*/  UIADD3 UR41, UPT, UPT, -UR41, URZ, URZ ;  /* 0x000000ff29297290 */ /* 0x000fe2000fffe1ff */
[----:B------:R-:W-:Y:S01]  /*3450*/  UMOV UR34, 0x0 ;  /* 0x0000000000227882 */ /* 0x000fe20000000000 */
[----:B------:R-:W-:Y:S01]  /*3460*/  UMOV UR35, 0x4400010 ;  /* 0x0440001000237882 */ /* 0x000fe20000000000 */
[----:B------:R-:W-:Y:S01]  /*3470*/  UMOV UR32, 0x0 ;  /* 0x0000000000207882 */ /* 0x000fe20000000000 */
[----:B------:R-:W-:Y:S01]  /*3480*/  UMOV UR33, 0x4400010 ;  /* 0x0440001000217882 */ /* 0x000fe20000000000 */
[----:B-1----:R-:W-:-:S15]  /*3490*/  R2UR UR42, R0 ;  /* 0x00000000002a72ca */ /* 0x002fde00000e0000 */
.L_x_67:
[----:B------:R-:W-:Y:S02]  /*34a0*/  LEA R0, R10, UR26, 0x3 ;  /* 0x0000001a0a007c11 */ /* 0x000fe4000f8e18ff */
[----:B------:R-:W-:Y:S02]  /*34b0*/  SHF.L.U32 R5, R9, 0x1f, RZ ;  /* 0x0000001f09057819 */ /* 0x000fe400000006ff */
[----:B------:R-:W-:Y:S01]  /*34c0*/  PLOP3.LUT P0, PT, PT, PT, UP4, 0x80, 0x8 ;  /* 0x000000000008781c */ /* 0x000fe20003f0f048 */
[----:B------:R-:W-:Y:S01]  /*34d0*/  VIADD R3, R0, 0xb0 ;  /* 0x000000b000037836 */ /* 0x000fe20000000000 */
[----:B-1----:R-:W1:Y:S02]  /*34e0*/  SYNCS.PHASECHK.TRANS64.TRYWAIT P1, [R0+URZ+0xa0], R5 ;  /* 0x0000a005000075a7 */ /* 0x002e6400080211ff */
[----:B-1-3--:R-:W-:Y:S09]  /*34f0*/  @!P1 BRA `(.L_x_61) ;  /* 0x0000006400d89947 */ /* 0x00aff20003800000 */
.L_x_150:
[----:B------:R-:W-:Y:S01]  /*3500*/  LEA R4, R10, UR26, 0x4 ;  /* 0x0000001a0a047c11 */ /* 0x000fe2000f8e20ff */
[----:B------:R-:W-:Y:S01]  /*3510*/  @UP4 ULEA UR4, UR24, UR26, 0x3 ;  /* 0x0000001a18044291 */ /* 0x000fe2000f8e18ff */
[----:B------:R-:W-:Y:S01]  /*3520*/  PLOP3.LUT P2, PT, PT, PT, PT, 0x80, 0x8 ;  /* 0x000000000008781c */ /* 0x000fe20003f4f070 */
[----:B------:R-:W-:Y:S01]  /*3530*/  ULEA UR31, UR30, UR26, 0x3 ;  /* 0x0000001a1e1f7291 */ /* 0x000fe2000f8e18ff */
[----:B------:R-:W-:Y:S02]  /*3540*/  PRMT R3, RZ, 0x654, R3 ;  /* 0x00000654ff037816 */ /* 0x000fe40000000003 */
[----:B-1----:R-:W1:Y:S01]  /*3550*/  LDS.128 R4, [R4+0x130] ;  /* 0x0001300004047984 */ /* 0x002e620000000c00 */
[----:B------:R-:W-:Y:S02]  /*3560*/  @P0 SHF.L.U32 R2, R8, 0x1f, RZ ;  /* 0x0000001f08020819 */ /* 0x000fe400000006ff */
[----:B------:R-:W-:Y:S01]  /*3570*/  SHF.L.U32 R0, R11, 0x1f, RZ ;  /* 0x0000001f0b007819 */ /* 0x000fe200000006ff */
[----:B------:R-:W-:Y:S01]  /*3580*/  @!PT LDS RZ, [RZ] ;  /* 0x00000000fffff984 */ /* 0x000fe20000000800 */
[----:B------:R-:W-:Y:S01]  /*3590*/  @!PT LDS RZ, [RZ] ;  /* 0x00000000fffff984 */ /* 0x000fe20000000800 */
[----:B------:R-:W-:Y:S01]  /*35a0*/  @!PT LDS RZ, [RZ] ;  /* 0x00000000fffff984 */ /* 0x000fe20000000800 */
[----:B------:R-:W-:Y:S01]  /*35b0*/  @!PT LDS RZ, [RZ] ;  /* 0x00000000fffff984 */ /* 0x000fe20000000800 */
[----:B------:R2:W-:Y:S06]  /*35c0*/  MEMBAR.ALL.CTA ;  /* 0x0000000000007992 */ /* 0x0005ec0000008000 */
[----:B--2---:R-:W2:Y:S02]  /*35d0*/  FENCE.VIEW.ASYNC.S ;  /* 0x00000000000073c6 */ /* 0x004ea40000000000 */
[----:B--2---:R2:W-:Y:S01]  /*35e0*/  SYNCS.ARRIVE.TRANS64.RED.A1T0 RZ, [R3+URZ], RZ ;  /* 0x000000ff03ff79a7 */ /* 0x0045e200081004ff */
[----:B------:R2:W3:Y:S01]  /*35f0*/  @P0 SYNCS.PHASECHK.TRANS64.TRYWAIT P2, [UR4], R2 ;  /* 0x00000002ff0005a7 */ /* 0x0004e20008041104 */
[----:B------:R-:W-:Y:S01]  /*3600*/  ULEA.HI UR4, UR30, UR30, URZ, 0x1 ;  /* 0x0000001e1e047291 */ /* 0x000fe2000f8f08ff */
[----:B-1----:R-:W-:-:S03]  /*3610*/  LOP3.LUT P1, RZ, R6, 0x1, RZ, 0xc0, !PT ;  /* 0x0000000106ff7812 */ /* 0x002fc6000782c0ff */
[----:B------:R-:W-:Y:S02]  /*3620*/  USHF.L.U32 UR11, UR4, 0x7, URZ ;  /* 0x00000007040b7899 */ /* 0x000fe400080006ff */
[----:B------:R-:W-:Y:S02]  /*3630*/  ULOP3.LUT UR4, UR4, 0xffe, URZ, 0xc0, !UPT ;  /* 0x00000ffe04047892 */ /* 0x000fe4000f8ec0ff */
[----:B------:R-:W-:Y:S02]  /*3640*/  ULOP3.LUT UR11, UR11, 0xffffff00, URZ, 0xc0, !UPT ;  /* 0xffffff000b0b7892 */ /* 0x000fe4000f8ec0ff */
[----:B------:R-:W-:Y:S02]  /*3650*/  UIADD3 UR4, UPT, UPT, -UR4, UR30, URZ ;  /* 0x0000001e04047290 */ /* 0x000fe4000fffe1ff */
[----:B------:R-:W-:Y:S01]  /*3660*/  UIADD3 UR11, UPT, UPT, UR42, UR11, URZ ;  /* 0x0000000b2a0b7290 */ /* 0x000fe2000fffe0ff */
[----:B------:R-:W1:Y:S03]  /*3670*/  SYNCS.PHASECHK.TRANS64.TRYWAIT P0, [UR31+0xe0], R0 ;  /* 0x0000e000ff0075a7 */ /* 0x000e66000800111f */
[----:B------:R-:W-:Y:S01]  /*3680*/  ULEA UR11, UR4, UR11, 0x14 ;  /* 0x0000000b040b7291 */ /* 0x000fe2000f8ea0ff */
[----:B-123--:R-:W-:Y:S11]  /*3690*/  @!P0 BRA `(.L_x_62) ;  /* 0x0000006400848947 */ /* 0x00eff60003800000 */
.L_x_152:
[----:B------:R-:W-:Y:S01]  /*36a0*/  IADD3 R10, PT, PT, R10, 0x1, RZ ;  /* 0x000000010a0a7810 */ /* 0x000fe20007ffe0ff */
[----:B------:R-:W-:Y:S06]  /*36b0*/  BRA.U !UP4, `(.L_x_63) ;  /* 0x000000010cc07547 */ /* 0x000fec000b800000 */
[----:B------:R-:W-:Y:S01]  /*36c0*/  UPLOP3.LUT UP2, UPT, UPT, UPT, UPT, 0x40, 0x4 ;  /* 0x000000000004789c */ /* 0x000fe20003f4e870 */
[----:B------:R-:W-:Y:S01]  /*36d0*/  UMOV UR23, UR41 ;  /* 0x0000002900177c82 */ /* 0x000fe20008000000 */
[----:B------:R-:W-:Y:S01]  /*36e0*/  UMOV UR22, UR40 ;  /* 0x0000002800167c82 */ /* 0x000fe20008000000 */
[----:B------:R-:W-:-:S08]  /*36f0*/  UMOV UR10, UR24 ;  /* 0x00000018000a7c82 */ /* 0x000fd00008000000 */
.L_x_66:
[----:B------:R-:W-:Y:S02]  /*3700*/  UIADD3 UR23, UPT, UPT, UR23, 0x1, URZ ;  /* 0x0000000117177890 */ /* 0x000fe4000fffe0ff */
[----:B--2---:R-:W-:Y:S02]  /*3710*/  ULEA UR5, UR10, UR26, 0x3 ;  /* 0x0000001a0a057291 */ /* 0x004fe4000f8e18ff */
[----:B------:R-:W-:Y:S01]  /*3720*/  UISETP.NE.AND UP3, UPT, UR23, URZ, UPT ;  /* 0x000000ff1700728c */ /* 0x000fe2000bf65270 */
[----:B---3--:R-:W-:Y:S10]  /*3730*/  @P2 BRA `(.L_x_64) ;  /* 0x00000000000c2947 */ /* 0x008ff40003800000 */
[----:B-1----:R-:W-:Y:S04]  /*3740*/  SHF.L.U32 R3, R8, 0x1f, RZ ;  /* 0x0000001f08037819 */ /* 0x002fe800000006ff */
[----:B------:R-:W1:Y:S02]  /*3750*/  SYNCS.PHASECHK.TRANS64.TRYWAIT P0, [UR5], R3 ;  /* 0x00000003ff0075a7 */ /* 0x000e640008001105 */
[----:B-1----:R-:W-:Y:S05]  /*3760*/  @!P0 BRA `(.L_x_65) ;  /* 0x0000006400688947 */ /* 0x002fea0003800000 */
.L_x_64:
[----:B------:R-:W-:Y:S01]  /*3770*/  UISETP.NE.AND UP0, UPT, UR22, 0x1, UPT ;  /* 0x000000011600788c */ /* 0x000fe2000bf05270 */
[----:B------:R-:W-:Y:S01]  /*3780*/  PLOP3.LUT P2, PT, PT, PT, PT, 0x80, 0x8 ;  /* 0x000000000008781c */ /* 0x000fe20003f4f070 */
[----:B------:R-:W-:Y:S02]  /*3790*/  UIADD3 UR4, UPT, UPT, UR10, 0x1, URZ ;  /* 0x000000010a047890 */ /* 0x000fe4000fffe0ff */
[----:B------:R-:W-:Y:S02]  /*37a0*/  UIADD3 UR25, UPT, UPT, UR5, 0x28, URZ ;  /* 0x0000002805197890 */ /* 0x000fe4000fffe0ff */
[----:B------:R-:W-:Y:S01]  /*37b0*/  UISETP.NE.AND UP1, UPT, UR4, 0x5, UPT ;  /* 0x000000050400788c */ /* 0x000fe2000bf25270 */
[----:B------:R-:W-:Y:S01]  /*37c0*/  PLOP3.LUT P0, PT, PT, PT, UP0, 0x80, 0x8 ;  /* 0x000000000008781c */ /* 0x000fe20003f0f008 */
[----:B------:R-:W-:Y:S02]  /*37d0*/  UIADD3 UR22, UPT, UPT, UR22, -0x1, URZ ;  /* 0xffffffff16167890 */ /* 0x000fe4000fffe0ff */
[----:B------:R-:W-:Y:S02]  /*37e0*/  USEL UR6, URZ, 0x1, UP1 ;  /* 0x00000001ff067887 */ /* 0x000fe40008800000 */
[----:B------:R-:W-:Y:S01]  /*37f0*/  USEL UR24, UR4, URZ, UP1 ;  /* 0x000000ff04187287 */ /* 0x000fe20008800000 */
[----:B------:R-:W-:Y:S01]  /*3800*/  UMOV UR7, 0x40004040 ;  /* 0x4000404000077882 */ /* 0x000fe20000000000 */
[----:B------:R-:W-:Y:S02]  /*3810*/  UMOV UR5, 0x40004040 ;  /* 0x4000404000057882 */ /* 0x000fe40000000000 */
[----:B------:R-:W-:Y:S01]  /*3820*/  @UP0 ULEA UR4, UR24, UR26, 0x3 ;  /* 0x0000001a18040291 */ /* 0x000fe2000f8e18ff */
[----:B------:R-:W-:Y:S01]  /*3830*/  LOP3.LUT R8, R8, UR6, RZ, 0x3c, !PT ;  /* 0x0000000608087c12 */ /* 0x000fe2000f8e3cff */
[----:B------:R-:W-:Y:S01]  /*3840*/  ULEA UR6, UR10, UR29, 0xb ;  /* 0x0000001d0a067291 */ /* 0x000fe2000f8e58ff */
[----:B------:R-:W-:Y:S02]  /*3850*/  UMOV UR21, 0x40004040 ;  /* 0x4000404000157882 */ /* 0x000fe40000000000 */
[----:B-1----:R-:W-:Y:S01]  /*3860*/  @P0 SHF.L.U32 R0, R8, 0x1f, RZ ;  /* 0x0000001f08000819 */ /* 0x002fe200000006ff */
[----:B------:R-:W-:Y:S02]  /*3870*/  UIADD3 UR20, UPT, UPT, UR6, 0x2, URZ ;  /* 0x0000000206147890 */ /* 0x000fe4000fffe0ff */
[----:B------:R-:W-:Y:S01]  /*3880*/  UIADD3 UR16, UPT, UPT, UR6, 0x4, URZ ;  /* 0x0000000406107890 */ /* 0x000fe2000fffe0ff */
[----:B------:R2:W3:Y:S01]  /*3890*/  @P0 SYNCS.PHASECHK.TRANS64.TRYWAIT P2, [UR4], R0 ;  /* 0x00000000ff0005a7 */ /* 0x0004e20008041104 */
[----:B------:R-:W-:Y:S02]  /*38a0*/  ULEA UR4, UR10, UR28, 0x9 ;  /* 0x0000001c0a047291 */ /* 0x000fe4000f8e48ff */
[----:B------:R-:W-:Y:S02]  /*38b0*/  UIADD3 UR12, UPT, UPT, UR6, 0x6, URZ ;  /* 0x00000006060c7890 */ /* 0x000fe4000fffe0ff */
[----:B------:R-:W-:Y:S02]  /*38c0*/  UIADD3 UR18, UPT, UPT, UR4, 0x2, URZ ;  /* 0x0000000204127890 */ /* 0x000fe4000fffe0ff */
[----:B------:R-:W-:Y:S02]  /*38d0*/  UIADD3 UR14, UPT, UPT, UR4, 0x4, URZ ;  /* 0x00000004040e7890 */ /* 0x000fe4000fffe0ff */
[----:B------:R-:W-:Y:S01]  /*38e0*/  UIADD3 UR8, UPT, UPT, UR4, 0x6, URZ ;  /* 0x0000000604087890 */ /* 0x000fe2000fffe0ff */
[----:B------:R2:W-:Y:S01]  /*38f0*/  UTCQMMA gdesc[UR4], gdesc[UR6], tmem[UR11], tmem[UR38], idesc[UR39], UP2 ;  /* 0x00ff2606040075ea */ /* 0x0005e2000900030b */
[----:B------:R-:W-:Y:S01]  /*3900*/  UPLOP3.LUT UP2, UPT, UPT, UPT, UPT, 0x80, 0x8 ;  /* 0x000000000008789c */ /* 0x000fe20003f4f070 */
[----:B------:R-:W-:Y:S01]  /*3910*/  UMOV UR19, 0x40004040 ;  /* 0x4000404000137882 */ /* 0x000fe20000000000 */
[----:B------:R-:W-:Y:S01]  /*3920*/  UMOV UR17, 0x40004040 ;  /* 0x4000404000117882 */ /* 0x000fe20000000000 */
[----:B------:R2:W-:Y:S01]  /*3930*/  UTCQMMA gdesc[UR18], gdesc[UR20], tmem[UR11], tmem[UR36], idesc[UR37], UPT ;  /* 0x00ff2414120075ea */ /* 0x0005e2000b80030b */
[----:B------:R-:W-:Y:S01]  /*3940*/  UMOV UR15, 0x40004040 ;  /* 0x40004040000f7882 */ /* 0x000fe20000000000 */
[----:B------:R-:W-:Y:S01]  /*3950*/  UMOV UR13, 0x40004040 ;  /* 0x40004040000d7882 */ /* 0x000fe20000000000 */
[----:B------:R-:W-:Y:S01]  /*3960*/  UMOV UR9, 0x40004040 ;  /* 0x4000404000097882 */ /* 0x000fe20000000000 */
[----:B------:R2:W-:Y:S01]  /*3970*/  UTCQMMA gdesc[UR14], gdesc[UR16], tmem[UR11], tmem[UR34], idesc[UR35], UPT ;  /* 0x00ff22100e0075ea */ /* 0x0005e2000b80030b */
[----:B------:R2:W-:Y:S01]  /*3980*/  UTCQMMA gdesc[UR8], gdesc[UR12], tmem[UR11], tmem[UR32], idesc[UR33], UPT ;  /* 0x00ff200c080075ea */ /* 0x0005e2000b80030b */
[----:B------:R2:W-:Y:S01]  /*3990*/  UTCBAR.MULTICAST [UR25], URZ, UR27 ;  /* 0x000000ff190073e9 */ /* 0x0005e2000800081b */
[----:B------:R-:W-:Y:S01]  /*39a0*/  UMOV UR10, UR24 ;  /* 0x00000018000a7c82 */ /* 0x000fe20008000000 */
[----:B------:R-:W-:Y:S05]  /*39b0*/  BRA.U UP3, `(.L_x_66) ;  /* 0xfffffffd03507547 */ /* 0x000fea000b83ffff */
.L_x_63:
[----:B--2---:R-:W-:Y:S01]  /*39c0*/  UIADD3 UR4, UPT, UPT, UR30, 0x1, URZ ;  /* 0x000000011e047890 */ /* 0x004fe2000fffe0ff */
[C---:B------:R-:W-:Y:S01]  /*39d0*/  ISETP.NE.AND P0, PT, R10.reuse, 0x2, PT ;  /* 0x000000020a00780c */ /* 0x040fe20003f05270 */
[----:B------:R-:W-:Y:S02]  /*39e0*/  UIADD3 UR5, UPT, UPT, UR31, 0xc0, URZ ;  /* 0x000000c01f057890 */ /* 0x000fe4000fffe0ff */
[----:B------:R-:W-:Y:S01]  /*39f0*/  UISETP.NE.AND UP0, UPT, UR4, 0x4, UPT ;  /* 0x000000040400788c */ /* 0x000fe2000bf05270 */
[----:B-1----:R-:W-:Y:S02]  /*3a00*/  SEL R0, RZ, 0x1, P0 ;  /* 0x00000001ff007807 */ /* 0x002fe40000000000 */
[----:B------:R-:W-:Y:S01]  /*3a10*/  SEL R10, R10, RZ, P0 ;  /* 0x000000ff0a0a7207 */ /* 0x000fe20000000000 */
[----:B------:R-:W-:Y:S01]  /*3a20*/  USEL UR6, URZ, 0x1, UP0 ;  /* 0x00000001ff067887 */ /* 0x000fe20008000000 */
[----:B------:R-:W-:Y:S01]  /*3a30*/  LOP3.LUT R9, R9, R0, RZ, 0x3c, !PT ;  /* 0x0000000009097212 */ /* 0x000fe200078e3cff */
[----:B------:R-:W-:Y:S01]  /*3a40*/  USEL UR30, UR4, URZ, UP0 ;  /* 0x000000ff041e7287 */ /* 0x000fe20008000000 */
[----:B------:R1:W-:Y:S03]  /*3a50*/  UTCBAR [UR5], URZ ;  /* 0x000000ff050073e9 */ /* 0x0003e600080000ff */
[----:B------:R-:W-:Y:S01]  /*3a60*/  LOP3.LUT R11, R11, UR6, RZ, 0x3c, !PT ;  /* 0x000000060b0b7c12 */ /* 0x000fe2000f8e3cff */
[----:B------:R-:W-:Y:S07]  /*3a70*/  @P1 BRA `(.L_x_67) ;  /* 0xfffffff800881947 */ /* 0x000fee000383ffff */
[----:B------:R-:W2:Y:S01]  /*3a80*/  S2UR UR8, SR_CgaCtaId ;  /* 0x00000000000879c3 */ /* 0x000ea20000008800 */
[----:B------:R-:W-:Y:S01]  /*3a90*/  ELECT P0, URZ, PT ;  /* 0x0000000000ff782f */ /* 0x000fe20003800000 */
[----:B------:R-:W-:Y:S01]  /*3aa0*/  IMAD.MOV.U32 R0, RZ, RZ, 0x1 ;  /* 0x00000001ff007424 */ /* 0x000fe200078e00ff */
[----:B------:R-:W-:Y:S01]  /*3ab0*/  UIADD3 UR26, UPT, UPT, UR26, 0xe0, URZ ;  /* 0x000000e01a1a7890 */ /* 0x000fe2000fffe0ff */
[----:B------:R-:W-:Y:S01]  /*3ac0*/  SHF.L.U32 R3, R11, 0x1f, RZ ;  /* 0x0000001f0b037819 */ /* 0x000fe200000006ff */
[----:B------:R-:W-:-:S03]  /*3ad0*/  UMOV UR4, 0x40 ;  /* 0x0000004000047882 */ /* 0x000fc60000000000 */
[----:B------:R-:W-:Y:S01]  /*3ae0*/  UVIRTCOUNT.DEALLOC.SMPOOL 0x80 ;  /* 0x000000800000784c */ /* 0x000fe20000000000 */
[----:B--2---:R-:W-:Y:S02]  /*3af0*/  ULEA UR8, UR8, UR4, 0x18 ;  /* 0x0000000408087291 */ /* 0x004fe4000f8ec0ff */
[----:B------:R-:W-:-:S07]  /*3b00*/  ULEA UR4, UR30, UR26, 0x3 ;  /* 0x0000001a1e047291 */ /* 0x000fce000f8e18ff */
[----:B------:R2:W-:Y:S02]  /*3b10*/  @P0 STS.U8 [UR8+0x1c], R0 ;  /* 0x00001c00ff000988 */ /* 0x0005e40008000008 */
[----:B------:R-:W4:Y:S02]  /*3b20*/  SYNCS.PHASECHK.TRANS64.TRYWAIT P0, [UR4], R3 ;  /* 0x00000003ff0075a7 */ /* 0x000f240008001104 */
[----:B--2-4-:R-:W-:Y:S05]  /*3b30*/  @!P0 BRA `(.L_x_68) ;  /* 0x00000060008c8947 */ /* 0x014fea0003800000 */
.L_x_155:
[----:B------:R-:W-:-:S04]  /*3b40*/  UIADD3 UR4, UPT, UPT, UR30, 0x1, URZ ;  /* 0x000000011e047890 */ /* 0x000fc8000fffe0ff */
[----:B------:R-:W-:-:S04]  /*3b50*/  UISETP.NE.AND UP0, UPT, UR4, 0x4, UPT ;  /* 0x000000040400788c */ /* 0x000fc8000bf05270 */
[----:B------:R-:W-:Y:S02]  /*3b60*/  USEL UR6, URZ, 0x1, UP0 ;  /* 0x00000001ff067887 */ /* 0x000fe40008000000 */
[----:B------:R-:W-:-:S04]  /*3b70*/  USEL UR4, UR4, URZ, UP0 ;  /* 0x000000ff04047287 */ /* 0x000fc80008000000 */
[----:B-1----:R-:W-:Y:S01]  /*3b80*/  ULEA UR5, UR4, UR26, 0x3 ;  /* 0x0000001a04057291 */ /* 0x002fe2000f8e18ff */
[----:B------:R-:W-:-:S04]  /*3b90*/  LOP3.LUT R2, R11, UR6, RZ, 0x3c, !PT ;  /* 0x000000060b027c12 */ /* 0x000fc8000f8e3cff */
[----:B--2---:R-:W-:-:S04]  /*3ba0*/  SHF.L.U32 R3, R2, 0x1f, RZ ;  /* 0x0000001f02037819 */ /* 0x004fc800000006ff */
[----:B------:R-:W1:Y:S02]  /*3bb0*/  SYNCS.PHASECHK.TRANS64.TRYWAIT P0, [UR5], R3 ;  /* 0x00000003ff0075a7 */ /* 0x000e640008001105 */
[----:B-1----:R-:W-:Y:S05]  /*3bc0*/  @!P0 BRA `(.L_x_69) ;  /* 0x0000006000808947 */ /* 0x002fea0003800000 */
.L_x_157:
        /* <DEDUP_REMOVED lines=9> */
.L_x_159:
[----:B------:R-:W-:-:S04]  /*3c60*/  UIADD3 UR4, UPT, UPT, UR4, 0x1, URZ ;  /* 0x0000000104047890 */ /* 0x000fc8000fffe0ff */
[----:B------:R-:W-:-:S04]  /*3c70*/  UISETP.NE.AND UP0, UPT, UR4, 0x4, UPT ;  /* 0x000000040400788c */ /* 0x000fc8000bf05270 */
[----:B------:R-:W-:Y:S02]  /*3c80*/  USEL UR5, URZ, 0x1, UP0 ;  /* 0x00000001ff057887 */ /* 0x000fe40008000000 */
[----:B------:R-:W-:-:S04]  /*3c90*/  USEL UR4, UR4, URZ, UP0 ;  /* 0x000000ff04047287 */ /* 0x000fc80008000000 */
[----:B------:R-:W-:Y:S01]  /*3ca0*/  ULEA UR4, UR4, UR26, 0x3 ;  /* 0x0000001a04047291 */ /* 0x000fe2000f8e18ff */
[----:B-1----:R-:W-:-:S04]  /*3cb0*/  LOP3.LUT R3, R2, UR5, RZ, 0x3c, !PT ;  /* 0x0000000502037c12 */ /* 0x002fc8000f8e3cff */
[----:B------:R-:W-:-:S04]  /*3cc0*/  SHF.L.U32 R3, R3, 0x1f, RZ ;  /* 0x0000001f03037819 */ /* 0x000fc800000006ff */
[----:B------:R-:W1:Y:S02]  /*3cd0*/  SYNCS.PHASECHK.TRANS64.TRYWAIT P0, [UR4], R3 ;  /* 0x00000003ff0075a7 */ /* 0x000e640008001104 */
[----:B-1----:R-:W-:Y:S05]  /*3ce0*/  @!P0 BRA `(.L_x_71) ;  /* 0x0000006000688947 */ /* 0x002fea0003800000 */
.L_x_161:
[----:B------:R-:W-:Y:S01]  /*3cf0*/  NOP ;  /* 0x0000000000007918 */ /* 0x000fe20000000000 */
[----:B-1----:R-:W1:Y:S01]  /*3d00*/  LDS R0, [UR8+0x14] ;  /* 0x00001408ff007984 */ /* 0x002e620008000800 */
[----:B------:R-:W-:Y:S01]  /*3d10*/  ULOP3.LUT UR4, UR42, 0xffff, URZ, 0xc0, !UPT ;  /* 0x0000ffff2a047892 */ /* 0x000fe2000f8ec0ff */
[----:B------:R-:W-:Y:S01]  /*3d20*/  UMOV UR5, 0xffff ;  /* 0x0000ffff00057882 */ /* 0x000fe20000000000 */
[----:B------:R-:W-:Y:S02]  /*3d30*/  UMOV UR6, 0x1 ;  /* 0x0000000100067882 */ /* 0x000fe40000000000 */
[----:B------:R-:W-:-:S04]  /*3d40*/  USHF.R.U32.HI UR4, URZ, 0x5, UR4 ;  /* 0x00000005ff047899 */ /* 0x000fc80008011604 */
[----:B------:R-:W-:Y:S02]  /*3d50*/  USHF.L.U32 UR5, UR5, UR4, URZ ;  /* 0x0000000405057299 */ /* 0x000fe400080006ff */
[----:B------:R-:W-:-:S04]  /*3d60*/  USHF.L.U32 UR4, UR6, UR4, URZ ;  /* 0x0000000406047299 */ /* 0x000fc800080006ff */
[----:B-1----:R-:W-:-:S04]  /*3d70*/  LOP3.LUT R0, R0, UR5, RZ, 0xc0, !PT ;  /* 0x0000000500007c12 */ /* 0x002fc8000f8ec0ff */
[----:B------:R-:W-:-:S13]  /*3d80*/  ISETP.NE.AND P0, PT, R0, UR5, PT ;  /* 0x0000000500007c0c */ /* 0x000fda000bf05270 */
[----:B------:R-:W-:Y:S05]  /*3d90*/  @P0 BRA `(.L_x_72) ;  /* 0x0000000000580947 */ /* 0x000fea0003800000 */
[----:B------:R-:W1:Y:S02]  /*3da0*/  LDS R0, [UR8+0x18] ;  /* 0x00001808ff007984 */ /* 0x000e640008000800 */
[----:B-1----:R-:W-:-:S04]  /*3db0*/  LOP3.LUT R0, R0, UR4, RZ, 0xc0, !PT ;  /* 0x0000000400007c12 */ /* 0x002fc8000f8ec0ff */
[----:B------:R-:W-:-:S13]  /*3dc0*/  ISETP.NE.AND P0, PT, R0, UR4, PT ;  /* 0x0000000400007c0c */ /* 0x000fda000bf05270 */
[----:B------:R-:W-:Y:S05]  /*3dd0*/  @P0 BRA `(.L_x_73) ;  /* 0x00000000003c0947 */ /* 0x000fea0003800000 */
[----:B------:R-:W1:Y:S01]  /*3de0*/  S2R R2, SR_LANEID ;  /* 0x0000000000027919 */ /* 0x000e620000000000 */
[----:B------:R-:W-:Y:S01]  /*3df0*/  ULOP3.LUT UR5, URZ, UR5, URZ, 0x33, !UPT ;  /* 0x00000005ff057292 */ /* 0x000fe2000f8e33ff */
[----:B------:R-:W-:Y:S01]  /*3e00*/  LOP3.LUT R4, RZ, UR4, RZ, 0x33, !PT ;  /* 0x00000004ff047c12 */ /* 0x000fe2000f8e33ff */
[----:B------:R-:W-:Y:S02]  /*3e10*/  VOTEU.ANY UR4, UPT, PT ;  /* 0x0000000000047886 */ /* 0x000fe400038e0100 */
[----:B------:R-:W-:Y:S01]  /*3e20*/  UFLO.U32 UR4, UR4 ;  /* 0x00000004000472bd */ /* 0x000fe200080e0000 */
[----:B------:R-:W2:Y:S01]  /*3e30*/  REDUX UR6, R4 ;  /* 0x00000000040673c4 */ /* 0x000ea20000000000 */
[----:B------:R-:W-:-:S06]  /*3e40*/  IMAD.U32 R0, RZ, RZ, UR5 ;  /* 0x00000005ff007e24 */ /* 0x000fcc000f8e00ff */
[----:B------:R4:W-:Y:S01]  /*3e50*/  UTCATOMSWS.AND URZ, UR5 ;  /* 0x0000000500ff79e3 */ /* 0x0009e20008000000 */
[----:B------:R-:W3:Y:S01]  /*3e60*/  REDUX UR7, R0 ;  /* 0x00000000000773c4 */ /* 0x000ee20000000000 */
[----:B-1----:R-:W-:Y:S01]  /*3e70*/  ISETP.EQ.U32.AND P0, PT, R2, UR4, PT ;  /* 0x0000000402007c0c */ /* 0x002fe2000bf02070 */
[----:B--2---:R-:W-:Y:S01]  /*3e80*/  IMAD.U32 R2, RZ, RZ, UR6 ;  /* 0x00000006ff027e24 */ /* 0x004fe2000f8e00ff */
[----:B---3--:R-:W-:-:S11]  /*3e90*/  MOV R3, UR7 ;  /* 0x0000000700037c02 */ /* 0x008fd60008000f00 */
[----:B------:R4:W-:Y:S04]  /*3ea0*/  @P0 ATOMS.AND RZ, [UR8+0x14], R3 ;  /* 0x00001403ffff098c */ /* 0x0009e8000a800008 */
[----:B------:R4:W-:Y:S01]  /*3eb0*/  @P0 ATOMS.AND RZ, [UR8+0x18], R2 ;  /* 0x00001802ffff098c */ /* 0x0009e2000a800008 */
[----:B------:R-:W-:Y:S05]  /*3ec0*/  BRA `(.L_x_74) ;  /* 0x0000000000147947 */ /* 0x000fea0003800000 */
.L_x_73:
[----:B------:R-:W-:Y:S02]  /*3ed0*/  MOV R2, 0x3ef0 ;  /* 0x00003ef000027802 */ /* 0x000fe40000000f00 */
[----:B---3-5:R-:W-:Y:S05]  /*3ee0*/  CALL.REL.NOINC `($__internal_0_$__cuda_sm10x_tcgen05_guardrail_trap_col_being_dealloced_not_returned_by_alloc) ;  /* 0x00000064004c7944 */ /* 0x028fea0003c00000 */
[----:B------:R-:W-:Y:S05]  /*3ef0*/  BRA `(.L_x_74) ;  /* 0x0000000000087947 */ /* 0x000fea0003800000 */
.L_x_72:
[----:B------:R-:W-:Y:S02]  /*3f00*/  MOV R2, 0x3f20 ;  /* 0x00003f2000027802 */ /* 0x000fe40000000f00 */
[----:B---3-5:R-:W-:Y:S05]  /*3f10*/  CALL.REL.NOINC `($__internal_2_$__cuda_sm10x_tcgen05_guardrail_trap_unallocated_columns_being_dealloced) ;  /* 0x0000006400587944 */ /* 0x028fea0003c00000 */
.L_x_74:
[----:B------:R-:W-:Y:S01]  /*3f20*/  NOP ;  /* 0x0000000000007918 */ /* 0x000fe20000000000 */
[----:B----4-:R-:W-:Y:S05]  /*3f30*/  EXIT ;  /* 0x000000000000794d */ /* 0x010fea0003800000 */
.L_x_56:
[----:B------:R-:W-:-:S09]  /*3f40*/  UISETP.NE.OR UP0, UPT, UR17, 0x3, !UP3 ;  /* 0x000000031100788c */ /* 0x000fd2000df05670 */
[----:B------:R-:W-:Y:S05]  /*3f50*/  BRA.U UP0, `(.L_x_75) ;  /* 0x0000001100587547 */ /* 0x000fea000b800000 */
[----:B------:R-:W1:Y:S01]  /*3f60*/  S2UR UR10, SR_CgaCtaId ;  /* 0x00000000000a79c3 */ /* 0x000e620000008800 */
[----:B------:R-:W2:Y:S01]  /*3f70*/  LDCU UR31, c[0x0][0x370] ;  /* 0x00006e00ff1f77ac */ /* 0x000ea20008000800 */
[----:B------:R-:W-:Y:S02]  /*3f80*/  HFMA2 R13, -RZ, RZ, 0, 0 ;  /* 0x00000000ff0d7431 */ /* 0x000fe400000001ff */
[----:B------:R-:W-:Y:S01]  /*3f90*/  IMAD.MOV.U32 R15, RZ, RZ, 0x1 ;  /* 0x00000001ff0f7424 */ /* 0x000fe200078e00ff */
[----:B------:R-:W-:Y:S01]  /*3fa0*/  MOV R7, 0x1000 ;  /* 0x0000100000077802 */ /* 0x000fe20000000f00 */
[----:B------:R-:W2:Y:S01]  /*3fb0*/  LDCU.128 UR44, c[0x0][0xb10] ;  /* 0x00016200ff2c77ac */ /* 0x000ea20008000c00 */
[----:B------:R-:W-:Y:S01]  /*3fc0*/  IMAD.MOV.U32 R14, RZ, RZ, RZ ;  /* 0x000000ffff0e7224 */ /* 0x000fe200078e00ff */
[----:B------:R-:W3:Y:S01]  /*3fd0*/  LDC.64 R16, c[0x0][0x348] ;  /* 0x0000d200ff107b82 */ /* 0x000ee20000000a00 */
[----:B------:R-:W4:Y:S01]  /*3fe0*/  LDCU UR30, c[0x0][0x374] ;  /* 0x00006e80ff1e77ac */ /* 0x000f220008000800 */
[----:B------:R-:W1:Y:S06]  /*3ff0*/  LDCU UR15, c[0x0][0xb0c] ;  /* 0x00016180ff0f77ac */ /* 0x000e6c0008000800 */
[----:B------:R-:W3:Y:S01]  /*4000*/  LDC.64 R2, c[0x0][0x888] ;  /* 0x00022200ff027b82 */ /* 0x000ee20000000a00 */
[----:B------:R-:W3:Y:S01]  /*4010*/  LDCU UR49, c[0x0][0xb20] ;  /* 0x00016400ff3177ac */ /* 0x000ee20008000800 */
[----:B------:R-:W3:Y:S06]  /*4020*/  LDCU UR4, c[0x0][0xb30] ;  /* 0x00016600ff0477ac */ /* 0x000eec0008000800 */
[----:B------:R-:W3:Y:S01]  /*4030*/  LDC.64 R4, c[0x0][0x890] ;  /* 0x00022400ff047b82 */ /* 0x000ee20000000a00 */
[----:B------:R-:W-:Y:S01]  /*4040*/  UMOV UR21, 0x400 ;  /* 0x0000040000157882 */ /* 0x000fe20000000000 */
[----:B--2---:R-:W-:-:S02]  /*4050*/  UIMAD.WIDE.U32 UR6, UR31, UR44, URZ ;  /* 0x0000002c1f0672a5 */ /* 0x004fc4000f8e00ff */
[----:B----4-:R-:W-:Y:S02]  /*4060*/  UIMAD.WIDE.U32 UR8, UR30, UR47, URZ ;  /* 0x0000002f1e0872a5 */ /* 0x010fe4000f8e00ff */
[----:B-1----:R-:W-:Y:S02]  /*4070*/  ULEA UR21, UR10, UR21, 0x18 ;  /* 0x000000150a157291 */ /* 0x002fe4000f8ec0ff */
[----:B------:R-:W-:Y:S02]  /*4080*/  UPLOP3.LUT UP3, UPT, UPT, UPT, UPT, 0x40, 0x4 ;  /* 0x000000000004789c */ /* 0x000fe40003f6e870 */
[----:B------:R-:W-:Y:S02]  /*4090*/  UIADD3 UR37, UPT, UPT, UR21, 0x68, URZ ;  /* 0x0000006815257890 */ /* 0x000fe4000fffe0ff */
[----:B------:R-:W-:Y:S02]  /*40a0*/  UIADD3 UR33, UPT, UPT, UR21, 0x50, URZ ;  /* 0x0000005015217890 */ /* 0x000fe4000fffe0ff */
[----:B------:R-:W-:-:S02]  /*40b0*/  UIADD3 UR25, UPT, UPT, UR21, 0x58, URZ ;  /* 0x0000005815197890 */ /* 0x000fc4000fffe0ff */
[----:B------:R-:W-:Y:S01]  /*40c0*/  UIADD3 UR17, UPT, UPT, UR21, 0x60, URZ ;  /* 0x0000006015117890 */ /* 0x000fe2000fffe0ff */
[----:B------:R-:W-:Y:S01]  /*40d0*/  UMOV UR6, UR7 ;  /* 0x0000000700067c82 */ /* 0x000fe20008000000 */
[----:B------:R-:W-:Y:S01]  /*40e0*/  UMOV UR41, UR9 ;  /* 0x0000000900297c82 */ /* 0x000fe20008000000 */
[----:B------:R-:W-:Y:S02]  /*40f0*/  UISETP.GE.AND UP0, UPT, UR42, 0x1, UPT ;  /* 0x000000012a00788c */ /* 0x000fe4000bf06270 */
[----:B------:R-:W-:Y:S01]  /*4100*/  UISETP.NE.AND UP4, UPT, UR42, 0x1, UPT ;  /* 0x000000012a00788c */ /* 0x000fe2000bf85270 */
[----:B------:R-:W1:Y:S01]  /*4110*/  LDCU.64 UR22, c[0x0][0xb28] ;  /* 0x00016500ff1677ac */ /* 0x000e620008000a00 */
[----:B------:R-:W-:Y:S02]  /*4120*/  UISETP.NE.AND UP6, UPT, UR15, 0x1, UPT ;  /* 0x000000010f00788c */ /* 0x000fe4000bfc5270 */
[----:B------:R-:W-:Y:S02]  /*4130*/  UISETP.NE.AND UP5, UPT, UR46, 0x1, UPT ;  /* 0x000000012e00788c */ /* 0x000fe4000bfa5270 */
[----:B------:R-:W-:-:S02]  /*4140*/  UPRMT UR37, UR10, 0x654, UR37 ;  /* 0x000006540a257896 */ /* 0x000fc40008000025 */
[----:B------:R-:W-:Y:S02]  /*4150*/  USHF.R.U32.HI UR43, URZ, UR45, UR6 ;  /* 0x0000002dff2b7299 */ /* 0x000fe40008011606 */
[----:B------:R-:W-:Y:S02]  /*4160*/  UPRMT UR40, UR10, 0x654, UR33 ;  /* 0x000006540a287896 */ /* 0x000fe40008000021 */
[----:B------:R-:W-:Y:S02]  /*4170*/  UPRMT UR39, UR10, 0x654, UR25 ;  /* 0x000006540a277896 */ /* 0x000fe40008000019 */
[----:B------:R-:W-:Y:S02]  /*4180*/  UPRMT UR38, UR10, 0x654, UR17 ;  /* 0x000006540a267896 */ /* 0x000fe40008000011 */
[----:B---3--:R-:W-:Y:S02]  /*4190*/  USHF.R.U32.HI UR41, URZ, UR49, UR41 ;  /* 0x00000031ff297299 */ /* 0x008fe40008011629 */
[----:B------:R-:W-:-:S11]  /*41a0*/  UISETP.NE.AND UP2, UPT, UR4, 0x1, UPT ;  /* 0x000000010400788c */ /* 0x000fd6000bf45270 */
.L_x_86:
[C---:B------:R-:W-:Y:S02]  /*41b0*/  LEA R12, R14.reuse, UR21, 0x3 ;  /* 0x000000150e0c7c11 */ /* 0x040fe4000f8e18ff */
[----:B------:R-:W-:Y:S02]  /*41c0*/  SHF.L.U32 R9, R13, 0x1f, RZ ;  /* 0x0000001f0d097819 */ /* 0x000fe400000006ff */
[----:B------:R-:W-:Y:S02]  /*41d0*/  LEA R10, R14, UR21, 0x4 ;  /* 0x000000150e0a7c11 */ /* 0x000fe4000f8e20ff */
[----:B--2---:R-:W2:Y:S02]  /*41e0*/  SYNCS.PHASECHK.TRANS64.TRYWAIT P0, [R12+URZ+0xa0], R9 ;  /* 0x0000a0090c0075a7 */ /* 0x004ea400080011ff */
[----:B--2---:R-:W-:Y:S05]  /*41f0*/  @!P0 BRA `(.L_x_76) ;  /* 0x0000005c003c8947 */ /* 0x004fea0003800000 */
.L_x_162:
[----:B--2---:R-:W2:Y:S01]  /*4200*/  LDS.128 R8, [R10+0x130] ;  /* 0x000130000a087984 */ /* 0x004ea20000000c00 */
[----:B------:R-:W-:Y:S01]  /*4210*/  UISETP.GE.AND UP0, UPT, UR42, 0x1, UPT ;  /* 0x000000012a00788c */ /* 0x000fe2000bf06270 */
[----:B------:R-:W-:Y:S01]  /*4220*/  @!PT LDS RZ, [RZ] ;  /* 0x00000000fffff984 */ /* 0x000fe20000000800 */
[----:B------:R-:W-:Y:S01]  /*4230*/  @!PT LDS RZ, [RZ] ;  /* 0x00000000fffff984 */ /* 0x000fe20000000800 */
[----:B------:R-:W-:Y:S01]  /*4240*/  @!PT LDS RZ, [RZ] ;  /* 0x00000000fffff984 */ /* 0x000fe20000000800 */
[----:B------:R-:W-:Y:S01]  /*4250*/  @!PT LDS RZ, [RZ] ;  /* 0x00000000fffff984 */ /* 0x000fe20000000800 */
[----:B------:R3:W-:Y:S06]  /*4260*/  MEMBAR.ALL.CTA ;  /* 0x0000000000007992 */ /* 0x0007ec0000008000 */
[----:B---3--:R-:W3:Y:S01]  /*4270*/  FENCE.VIEW.ASYNC.S ;  /* 0x00000000000073c6 */ /* 0x008ee20000000000 */
[----:B--2---:R-:W-:Y:S11]  /*4280*/  LOP3.LUT P0, RZ, R10, 0x1, RZ, 0xc0, !PT ;  /* 0x000000010aff7812 */ /* 0x004ff6000780c0ff */
[----:B------:R-:W-:Y:S02]  /*4290*/  @!UPT UIADD3 URZ, UPT, UPT, URZ, URZ, URZ ;  /* 0x000000fffffff290 */ /* 0x000fe4000fffe0ff */
[----:B---3--:R-:W-:Y:S01]  /*42a0*/  VOTEU.ANY UP1, P0 ;  /* 0x0000000000ff7886 */ /* 0x008fe20000020100 */
[----:B------:R-:W-:Y:S11]  /*42b0*/  PLOP3.LUT P0, PT, PT, PT, UP1, 0x80, 0x8 ;  /* 0x000000000008781c */ /* 0x000ff60003f0f018 */
[----:B------:R-:W-:Y:S02]  /*42c0*/  @!UPT UIADD3 URZ, UPT, UPT, URZ, URZ, URZ ;  /* 0x000000fffffff290 */ /* 0x000fe4000fffe0ff */
[----:B------:R-:W-:Y:S02]  /*42d0*/  @P0 SHF.R.U32.HI R0, RZ, 0x10, R9 ;  /* 0x00000010ff000819 */ /* 0x000fe40000011609 */
[----:B------:R-:W-:Y:S02]  /*42e0*/  @P0 MOV R6, R8 ;  /* 0x0000000800060202 */ /* 0x000fe40000000f00 */
[----:B------:R-:W-:Y:S01]  /*42f0*/  @P0 R2UR UR4, R0 ;  /* 0x00000000000402ca */ /* 0x000fe200000e0000 */
[----:B------:R-:W-:Y:S01]  /*4300*/  VIADD R0, R12, 0xb0 ;  /* 0x000000b00c007836 */ /* 0x000fe20000000000 */
[----:B------:R-:W-:Y:S02]  /*4310*/  @P0 LOP3.LUT R8, R9, 0xffff, RZ, 0xc0, !PT ;  /* 0x0000ffff09080812 */ /* 0x000fe400078ec0ff */
[----:B------:R-:W-:Y:S02]  /*4320*/  @P0 R2UR UR6, R6 ;  /* 0x00000000060602ca */ /* 0x000fe400000e0000 */
[----:B------:R-:W-:Y:S02]  /*4330*/  PRMT R0, RZ, 0x654, R0 ;  /* 0x00000654ff007816 */ /* 0x000fe40000000000 */
[----:B------:R-:W-:Y:S02]  /*4340*/  @P0 R2UR UR5, R8 ;  /* 0x00000000080502ca */ /* 0x000fe400000e0000 */
[----:B------:R2:W-:Y:S03]  /*4350*/  SYNCS.ARRIVE.TRANS64.RED.A1T0 RZ, [R0+URZ], RZ ;  /* 0x000000ff00ff79a7 */ /* 0x0005e600081004ff */
[----:B------:R-:W-:Y:S04]  /*4360*/  @UP1 UMOV UR29, UR4 ;  /* 0x00000004001d1c82 */ /* 0x000fe80008000000 */
[----:B------:R-:W-:Y:S04]  /*4370*/  @UP1 UMOV UR14, UR6 ;  /* 0x00000006000e1c82 */ /* 0x000fe80008000000 */
[----:B------:R-:W-:Y:S01]  /*4380*/  @UP1 UMOV UR13, UR5 ;  /* 0x00000005000d1c82 */ /* 0x000fe20008000000 */
[----:B------:R-:W-:Y:S05]  /*4390*/  BRA.U !UP0, `(.L_x_77) ;  /* 0x0000000108a47547 */ /* 0x000fea000b800000 */
[----:B------:R-:W-:Y:S02]  /*43a0*/  UIMAD.WIDE.U32 UR18, UR13, UR47, URZ ;  /* 0x0000002f0d1272a5 */ /* 0x000fe4000f8e00ff */
[----:B------:R-:W-:Y:S02]  /*43b0*/  UIMAD.WIDE.U32 UR26, UR14, UR44, URZ ;  /* 0x0000002c0e1a72a5 */ /* 0x000fe4000f8e00ff */
[----:B------:R-:W-:Y:S02]  /*43c0*/  USEL UR4, UR30, UR41, !UP5 ;  /* 0x000000291e047287 */ /* 0x000fe4000e800000 */
[----:B------:R-:W-:Y:S02]  /*43d0*/  USEL UR7, UR31, UR43, !UP6 ;  /* 0x0000002b1f077287 */ /* 0x000fe4000f000000 */
[----:B-1----:R-:W-:Y:S02]  /*43e0*/  UIMAD.WIDE.U32 UR8, UR4, UR22, URZ ;  /* 0x00000016040872a5 */ /* 0x002fe4000f8e00ff */
[----:B------:R-:W-:Y:S01]  /*43f0*/  UIMAD.WIDE.U32 UR10, UR7, UR22, URZ ;  /* 0x00000016070a72a5 */ /* 0x000fe2000f8e00ff */
[----:B------:R-:W-:Y:S02]  /*4400*/  UMOV UR5, UR19 ;  /* 0x0000001300057c82 */ /* 0x000fe40008000000 */
[----:B------:R-:W-:Y:S03]  /*4410*/  USHF.R.U32.HI UR6, URZ, UR49, UR5 ;  /* 0x00000031ff067299 */ /* 0x000fe60008011605 */
[----:B------:R-:W-:Y:S01]  /*4420*/  UMOV UR5, UR27 ;  /* 0x0000001b00057c82 */ /* 0x000fe20008000000 */
[----:B------:R-:W-:Y:S02]  /*4430*/  USEL UR6, UR13, UR6, !UP5 ;  /* 0x000000060d067287 */ /* 0x000fe4000e800000 */
[----:B------:R-:W-:Y:S03]  /*4440*/  USHF.R.U32.HI UR12, URZ, UR45, UR5 ;  /* 0x0000002dff0c7299 */ /* 0x000fe60008011605 */
[----:B------:R-:W-:Y:S02]  /*4450*/  UMOV UR5, UR9 ;  /* 0x0000000900057c82 */ /* 0x000fe40008000000 */
[----:B------:R-:W-:Y:S03]  /*4460*/  @UP4 USHF.R.U32.HI UR4, URZ, UR23, UR5 ;  /* 0x00000017ff044299 */ /* 0x000fe60008011605 */
[----:B------:R-:W-:Y:S01]  /*4470*/  UMOV UR5, UR11 ;  /* 0x0000000b00057c82 */ /* 0x000fe20008000000 */
[----:B------:R-:W-:Y:S02]  /*4480*/  UIMAD UR4, UR42, UR4, URZ ;  /* 0x000000042a0472a4 */ /* 0x000fe4000f8e02ff */
[----:B------:R-:W-:Y:S02]  /*4490*/  @UP4 USHF.R.U32.HI UR7, URZ, UR23, UR5 ;  /* 0x00000017ff074299 */ /* 0x000fe40008011605 */
[----:B------:R-:W-:Y:S02]  /*44a0*/  UIMAD.WIDE.U32 UR10, UR6, UR22, URZ ;  /* 0x00000016060a72a5 */ /* 0x000fe4000f8e00ff */
[----:B------:R-:W-:Y:S02]  /*44b0*/  USEL UR5, UR14, UR12, !UP6 ;  /* 0x0000000c0e057287 */ /* 0x000fe4000f000000 */
[----:B------:R-:W-:Y:S02]  /*44c0*/  UIMAD UR8, UR42, UR7, URZ ;  /* 0x000000072a0872a4 */ /* 0x000fe4000f8e02ff */
[----:B------:R-:W-:Y:S03]  /*44d0*/  UISETP.GE.AND UP0, UPT, UR6, UR4, UPT ;  /* 0x000000040600728c */ /* 0x000fe6000bf06270 */
[----:B------:R-:W-:Y:S01]  /*44e0*/  UMOV UR4, UR11 ;  /* 0x0000000b00047c82 */ /* 0x000fe20008000000 */
[----:B------:R-:W-:Y:S02]  /*44f0*/  UISETP.GE.OR UP0, UPT, UR5, UR8, UP0 ;  /* 0x000000080500728c */ /* 0x000fe40008706670 */
[----:B------:R-:W-:Y:S02]  /*4500*/  USHF.R.U32.HI UR4, URZ, UR23, UR4 ;  /* 0x00000017ff047299 */ /* 0x000fe40008011604 */
[----:B------:R-:W-:Y:S02]  /*4510*/  UIMAD.WIDE.U32 UR8, UR5, UR22, URZ ;  /* 0x00000016050872a5 */ /* 0x000fe4000f8e00ff */
[----:B------:R-:W-:Y:S04]  /*4520*/  USEL UR10, UR6, UR4, !UP4 ;  /* 0x00000004060a7287 */ /* 0x000fe8000e000000 */
[----:B------:R-:W-:Y:S01]  /*4530*/  UIADD3 UR11, UPT, UPT, -UR10, URZ, URZ ;  /* 0x000000ff0a0b7290 */ /* 0x000fe2000fffe1ff */
[----:B------:R-:W-:Y:S02]  /*4540*/  @!UP0 UMOV UR4, UR9 ;  /* 0x0000000900048c82 */ /* 0x000fe40008000000 */
[----:B------:R-:W-:Y:S02]  /*4550*/  @!UP0 USHF.R.U32.HI UR4, URZ, UR23, UR4 ;  /* 0x00000017ff048299 */ /* 0x000fe40008011604 */
[----:B------:R-:W-:Y:S02]  /*4560*/  UIMAD UR8, UR42, UR11, UR6 ;  /* 0x0000000b2a0872a4 */ /* 0x000fe4000f8e0206 */
[----:B------:R-:W-:Y:S04]  /*4570*/  @!UP0 USEL UR4, UR5, UR4, !UP4 ;  /* 0x0000000405048287 */ /* 0x000fe8000e000000 */
[----:B------:R-:W-:Y:S02]  /*4580*/  @!UP0 UIMAD UR8, UR7, UR8, UR4 ;  /* 0x00000008070882a4 */ /* 0x000fe4000f8e0204 */
[----:B------:R-:W-:Y:S02]  /*4590*/  @!UP0 UIADD3 UR9, UPT, UPT, UR10, -UR4, URZ ;  /* 0x800000040a098290 */ /* 0x000fe4000fffe0ff */
[----:B------:R-:W-:Y:S02]  /*45a0*/  UIADD3 UR4, UPT, UPT, -UR5, URZ, URZ ;  /* 0x000000ff05047290 */ /* 0x000fe4000fffe1ff */
[----:B------:R-:W-:Y:S02]  /*45b0*/  UIADD3 UR7, UPT, UPT, -UR6, URZ, URZ ;  /* 0x000000ff06077290 */ /* 0x000fe4000fffe1ff */
[----:B------:R-:W-:Y:S02]  /*45c0*/  @!UP0 UIMAD UR6, UR9, UR42, UR5 ;  /* 0x0000002a090682a4 */ /* 0x000fe4000f8e0205 */
[----:B------:R-:W-:Y:S02]  /*45d0*/  UIMAD UR14, UR15, UR4, UR14 ;  /* 0x000000040f0e72a4 */ /* 0x000fe4000f8e020e */
[----:B------:R-:W-:Y:S01]  /*45e0*/  UIMAD UR13, UR46, UR7, UR13 ;  /* 0x000000072e0d72a4 */ /* 0x000fe2000f8e020d */
[----:B------:R-:W-:Y:S02]  /*45f0*/  @!UP0 UMOV UR5, UR8 ;  /* 0x0000000800058c82 */ /* 0x000fe40008000000 */
[----:B------:R-:W-:Y:S02]  /*4600*/  UIMAD UR14, UR5, UR15, UR14 ;  /* 0x0000000f050e72a4 */ /* 0x000fe4000f8e020e */
[----:B------:R-:W-:Y:S11]  /*4610*/  UIMAD UR13, UR6, UR46, UR13 ;  /* 0x0000002e060d72a4 */ /* 0x000ff6000f8e020d */
[----:B------:R-:W-:Y:S01]  /*4620*/  @!UPT UIADD3 URZ, UPT, UPT, URZ, URZ, URZ ;  /* 0x000000fffffff290 */ /* 0x000fe2000fffe0ff */
.L_x_77:
[----:B------:R-:W3:Y:S01]  /*4630*/  @!UP2 LDCU.128 UR8, c[0x0][0xb10] ;  /* 0x00016200ff08a7ac */ /* 0x000ee20008000c00 */
[C---:B------:R-:W-:Y:S02]  /*4640*/  ISETP.NE.U32.AND P1, PT, R4.reuse, RZ, PT ;  /* 0x000000ff0400720c */ /* 0x040fe40003f25070 */
[----:B------:R-:W-:Y:S02]  /*4650*/  ISETP.NE.U32.AND P0, PT, R4, RZ, PT ;  /* 0x000000ff0400720c */ /* 0x000fe40003f05070 */
[C---:B------:R-:W-:Y:S02]  /*4660*/  ISETP.NE.AND.EX P1, PT, R5.reuse, RZ, PT, P1 ;  /* 0x000000ff0500720c */ /* 0x040fe40003f25310 */
[----:B------:R-:W-:Y:S01]  /*4670*/  ISETP.NE.AND.EX P0, PT, R5, RZ, PT, P0 ;  /* 0x000000ff0500720c */ /* 0x000fe20003f05300 */
[----:B------:R-:W4:Y:S01]  /*4680*/  @!UP2 LDCU UR5, c[0x0][0xb0c] ;  /* 0x00016180ff05a7ac */ /* 0x000f220008000800 */
[----:B------:R-:W-:Y:S01]  /*4690*/  SHF.L.U32 R9, R15, 0x1f, RZ ;  /* 0x0000001f0f097819 */ /* 0x000fe200000006ff */
[----:B------:R-:W-:Y:S02]  /*46a0*/  USHF.L.U32 UR35, UR16, 0x6, URZ ;  /* 0x0000000610237899 */ /* 0x000fe400080006ff */
[----:B------:R-:W-:Y:S02]  /*46b0*/  USHF.L.U32 UR34, UR20, 0x8, URZ ;  /* 0x0000000814227899 */ /* 0x000fe400080006ff */
[----:B---3--:R-:W-:Y:S07]  /*46c0*/  UIMAD.WIDE.U32 UR6, UR14, UR8, URZ ;  /* 0x000000080e0672a5 */ /* 0x008fee000f8e00ff */
[----:B------:R-:W-:Y:S01]  /*46d0*/  @!UP2 UMOV UR4, UR7 ;  /* 0x000000070004ac82 */ /* 0x000fe20008000000 */
[----:B----4-:R-:W-:Y:S02]  /*46e0*/  @!UP2 UISETP.NE.AND UP0, UPT, UR5, 0x1, UPT ;  /* 0x000000010500a88c */ /* 0x010fe4000bf05270 */
[----:B------:R-:W-:Y:S02]  /*46f0*/  @!UP2 USHF.R.U32.HI UR4, URZ, UR9, UR4 ;  /* 0x00000009ff04a299 */ /* 0x000fe40008011604 */
[----:B------:R-:W-:Y:S02]  /*4700*/  UIMAD.WIDE.U32 UR6, UR13, UR11, URZ ;  /* 0x0000000b0d0672a5 */ /* 0x000fe4000f8e00ff */
[----:B------:R-:W-:Y:S02]  /*4710*/  @!UP2 USEL UR8, UR14, UR4, !UP0 ;  /* 0x000000040e08a287 */ /* 0x000fe4000c000000 */
[----:B------:R-:W-:Y:S03]  /*4720*/  @!UP2 UISETP.NE.AND UP0, UPT, UR10, 0x1, UPT ;  /* 0x000000010a00a88c */ /* 0x000fe6000bf05270 */
[----:B------:R-:W-:Y:S02]  /*4730*/  @!UP2 UMOV UR6, UR7 ;  /* 0x000000070006ac82 */ /* 0x000fe40008000000 */
[----:B------:R-:W3:Y:S02]  /*4740*/  @!UP2 LDCU UR4, c[0x0][0xb20] ;  /* 0x00016400ff04a7ac */ /* 0x000ee40008000800 */
[----:B---3--:R-:W-:Y:S04]  /*4750*/  @!UP2 USHF.R.U32.HI UR6, URZ, UR4, UR6 ;  /* 0x00000004ff06a299 */ /* 0x008fe80008011606 */
[----:B------:R-:W-:Y:S04]  /*4760*/  @!UP2 USEL UR6, UR13, UR6, !UP0 ;  /* 0x000000060d06a287 */ /* 0x000fe8000c000000 */
[----:B------:R-:W-:Y:S02]  /*4770*/  @!UP2 UIADD3 UR4, UPT, UPT, -UR8, UR6, URZ ;  /* 0x000000060804a290 */ /* 0x000fe4000fffe1ff */
[----:B------:R-:W-:Y:S02]  /*4780*/  @!UP2 UIADD3 UR6, UPT, UPT, UR8, -UR6, URZ ;  /* 0x800000060806a290 */ /* 0x000fe4000fffe0ff */
[----:B------:R-:W-:Y:S02]  /*4790*/  @!UP2 UIMAD UR14, UR4, UR5, UR14 ;  /* 0x00000005040ea2a4 */ /* 0x000fe4000f8e020e */
[----:B------:R-:W-:Y:S01]  /*47a0*/  @!UP2 UIMAD UR13, UR6, UR10, UR13 ;  /* 0x0000000a060da2a4 */ /* 0x000fe2000f8e020d */
[----:B------:R-:W-:Y:S11]  /*47b0*/  BRA.U UP3, `(.L_x_78) ;  /* 0x0000000103107547 */ /* 0x000ff6000b800000 */
[----:B--2---:R-:W-:Y:S04]  /*47c0*/  MOV R0, UR48 ;  /* 0x0000003000007c02 */ /* 0x004fe80008000f00 */
[----:B------:R-:W-:Y:S04]  /*47d0*/  SHF.L.U32 R11, R0, 0x1f, RZ ;  /* 0x0000001f000b7819 */ /* 0x000fe800000006ff */
[----:B------:R-:W2:Y:S02]  /*47e0*/  SYNCS.PHASECHK.TRANS64.TRYWAIT P2, [UR21+0x98], R11 ;  /* 0x0000980bff0075a7 */ /* 0x000ea40008041115 */
[----:B--2---:R-:W-:Y:S05]  /*47f0*/  @!P2 BRA `(.L_x_79) ;  /* 0x0000005400d0a947 */ /* 0x004fea0003800000 */
.L_x_78:
[----:B------:R-:W-:Y:S05]  /*4800*/  @!P1 BRA `(.L_x_80) ;  /* 0x0000000000309947 */ /* 0x000fea0003800000 */
[----:B------:R-:W-:Y:S01]  /*4810*/  ISETP.NE.U32.AND P1, PT, R2, RZ, PT ;  /* 0x000000ff0200720c */ /* 0x000fe20003f25070 */
[----:B------:R-:W3:Y:S01]  /*4820*/  LDCU.64 UR4, c[0x0][0x358] ;  /* 0x00006b00ff0477ac */ /* 0x000ee20008000a00 */
[----:B------:R-:W-:Y:S02]  /*4830*/  IMAD.MOV.U32 R85, RZ, RZ, 0x1 ;  /* 0x00000001ff557424 */ /* 0x000fe400078e00ff */
[----:B------:R-:W-:Y:S11]  /*4840*/  ISETP.NE.AND.EX P1, PT, R3, RZ, PT, P1 ;  /* 0x000000ff0300720c */ /* 0x000ff60003f25310 */
[----:B------:R-:W-:Y:S02]  /*4850*/  @!UPT UIADD3 URZ, UPT, UPT, URZ, URZ, URZ ;  /* 0x000000fffffff290 */ /* 0x000fe4000fffe0ff */
[----:B--2---:R-:W2:Y:S01]  /*4860*/  @P1 LDC.64 R10, c[0x0][0x888] ;  /* 0x00022200ff0a1b82 */ /* 0x004ea20000000a00 */
[----:B------:R-:W-:Y:S04]  /*4870*/  @P1 IMAD R0, R4, UR36, RZ ;  /* 0x0000002404001c24 */ /* 0x000fe8000f8e02ff */
[----:B--2---:R-:W-:Y:S04]  /*4880*/  @P1 IMAD.WIDE R10, R0, 0x4, R10 ;  /* 0x00000004000a1825 */ /* 0x004fe800078e020a */
[----:B------:R-:W-:Y:S01]  /*4890*/  HFMA2 R0, -RZ, RZ, 0, 5.9604644775390625e-08 ;  /* 0x00000001ff007431 */ /* 0x000fe200000001ff */
[----:B---3-5:R3:W5:Y:S04]  /*48a0*/  @P1 LDG.E R41, desc[UR4][R10.64] ;  /* 0x000000040a291981 */ /* 0x028768000c1e1900 */
[----:B------:R-:W-:Y:S01]  /*48b0*/  @!P1 PRMT R85, R0, 0x7610, R85 ;  /* 0x0000761000559816 */ /* 0x000fe20000000055 */
[----:B---3--:R-:W4:Y:S06]  /*48c0*/  @!P1 LDC R41, c[0x0][0x880] ;  /* 0x00022000ff299b82 */ /* 0x008f2c0000000800 */
.L_x_80:
[----:B----45:R-:W-:Y:S01]  /*48d0*/  @!P0 FSETP.EQ.AND P1, PT, R41, RZ, PT ;  /* 0x000000ff2900820b */ /* 0x030fe20003f22000 */
[----:B------:R-:W-:Y:S01]  /*48e0*/  @!UPT UIADD3 URZ, UPT, UPT, URZ, URZ, URZ ;  /* 0x000000fffffff290 */ /* 0x000fe2000fffe0ff */
[----:B------:R-:W-:Y:S11]  /*48f0*/  @!P0 BRA `(.L_x_81) ;  /* 0x0000000000188947 */ /* 0x000ff60003800000 */
[----:B------:R-:W-:Y:S02]  /*4900*/  LOP3.LUT P0, RZ, R85, 0xff, RZ, 0xc0, !PT ;  /* 0x000000ff55ff7812 */ /* 0x000fe4000780c0ff */
[----:B------:R-:W-:Y:S04]  /*4910*/  ISETP.NE.U32.AND P1, PT, R2, RZ, PT ;  /* 0x000000ff0200720c */ /* 0x000fe80003f25070 */
[----:B------:R-:W-:Y:S04]  /*4920*/  ISETP.NE.AND.EX P1, PT, R3, RZ, PT, P1 ;  /* 0x000000ff0300720c */ /* 0x000fe80003f25310 */
[----:B------:R-:W-:Y:S03]  /*4930*/  PLOP3.LUT P1, PT, P1, PT, PT, 0x8, 0x80 ;  /* 0x000000000080781c */ /* 0x000fe60000f2e170 */
[----:B------:R-:W-:Y:S11]  /*4940*/  @P0 FSETP.EQ.AND P1, PT, R41, RZ, PT ;  /* 0x000000ff2900020b */ /* 0x000ff60003f22000 */
[----:B------:R-:W-:Y:S02]  /*4950*/  @!UPT UIADD3 URZ, UPT, UPT, URZ, URZ, URZ ;  /* 0x000000fffffff290 */ /* 0x000fe4000fffe0ff */
.L_x_81:
[----:B------:R-:W3:Y:S01]  /*4960*/  SYNCS.PHASECHK.TRANS64.TRYWAIT P2, [UR21+0x70], R9 ;  /* 0x00007009ff0075a7 */ /* 0x000ee20008041115 */
[----:B------:R-:W-:Y:S04]  /*4970*/  ELECT P0, URZ, PT ;  /* 0x0000000000ff782f */ /* 0x000fe80003800000 */
[----:B------:R-:W-:Y:S11]  /*4980*/  PLOP3.LUT P1, PT, P1, P0, PT, 0xf2, 0x2f ;  /* 0x00000000002f781c */ /* 0x000ff60000f21e72 */
[----:B------:R-:W-:Y:S02]  /*4990*/  @!UPT UIADD3 URZ, UPT, UPT, URZ, URZ, URZ ;  /* 0x000000fffffff290 */ /* 0x000fe4000fffe0ff */
[----:B------:R-:W-:Y:S05]  /*49a0*/  @!P1 IADD3 R8, P0, PT, R16, 0x580, RZ ;  /* 0x0000058010089810 */ /* 0x000fea0007f1e0ff */
[----:B------:R-:W-:Y:S01]  /*49b0*/  @!P1 IMAD.X R6, RZ, RZ, R17, P0 ;  /* 0x000000ffff069224 */ /* 0x000fe200000e0611 */
[----:B---3--:R-:W-:Y:S07]  /*49c0*/  @!P2 BRA `(.L_x_82) ;  /* 0x000000540074a947 */ /* 0x008fee0003800000 */
.L_x_165:
[----:B------:R-:W-:Y:S01]  /*49d0*/  @!P1 R2UR UR5, R8 ;  /* 0x00000000080592ca */ /* 0x000fe200000e0000 */
[----:B------:R-:W-:Y:S01]  /*49e0*/  VOTEU.ALL UP0, P1 ;  /* 0x0000000000ff7886 */ /* 0x000fe20000800000 */
[----:B------:R-:W-:Y:S01]  /*49f0*/  @!P1 R2UR UR4, R6 ;  /* 0x00000000060492ca */ /* 0x000fe200000e0000 */
[----:B--2---:R-:W-:Y:S01]  /*4a00*/  @!P1 IMAD.MOV.U32 R0, RZ, RZ, 0x1000 ;  /* 0x00001000ff009424 */ /* 0x004fe200078e00ff */
[----:B------:R-:W-:Y:S01]  /*4a10*/  UMOV UR6, 0x0 ;  /* 0x0000000000067882 */ /* 0x000fe20000000000 */
[----:B------:R-:W-:Y:S01]  /*4a20*/  UMOV UR7, 0x10000000 ;  /* 0x1000000000077882 */ /* 0x000fe20000000000 */
[----:B------:R-:W-:Y:S01]  /*4a30*/  @!UP0 UIADD3 UR32, UPT, UPT, UR21, 0x200, URZ ;  /* 0x0000020015208890 */ /* 0x000fe2000fffe0ff */
[----:B------:R-:W-:Y:S01]  /*4a40*/  @!P1 IADD3 R8, P0, PT, R16, 0x580, RZ ;  /* 0x0000058010089810 */ /* 0x000fe20007f1e0ff */
[----:B------:R-:W-:Y:S04]  /*4a50*/  VOTEU.ALL UP0, P1 ;  /* 0x0000000000ff7886 */ /* 0x000fe80000800000 */
[----:B------:R-:W-:Y:S02]  /*4a60*/  @!P1 IMAD.X R6, RZ, RZ, R17, P0 ;  /* 0x000000ffff069224 */ /* 0x000fe400000e0611 */
[----:B------:R-:W-:Y:S02]  /*4a70*/  IMAD.U32 R10, RZ, RZ, UR5 ;  /* 0x00000005ff0a7e24 */ /* 0x000fe4000f8e00ff */
[----:B------:R-:W-:Y:S03]  /*4a80*/  IMAD.U32 R11, RZ, RZ, UR4 ;  /* 0x00000004ff0b7e24 */ /* 0x000fe6000f8e00ff */
[----:B------:R-:W-:Y:S02]  /*4a90*/  @!P1 R2UR UR4, R10 ;  /* 0x000000000a0492ca */ /* 0x000fe400000e0000 */
[----:B------:R-:W-:Y:S11]  /*4aa0*/  @!P1 R2UR UR5, R11 ;  /* 0x000000000b0592ca */ /* 0x000ff600000e0000 */
[----:B------:R-:W-:Y:S02]  /*4ab0*/  @!UPT UIADD3 URZ, UPT, UPT, URZ, URZ, URZ ;  /* 0x000000fffffff290 */ /* 0x000fe4000fffe0ff */
[----:B------:R2:W-:Y:S01]  /*4ac0*/  @!UP0 UTMALDG.3D [UR32], [UR4], desc[UR6] ;  /* 0x00000620040085b4 */ /* 0x0005e20008011000 */
[----:B------:R2:W-:Y:S01]  /*4ad0*/  @!P1 SYNCS.ARRIVE.TRANS64.RED.A0TR RZ, [UR21+0x50], R0 ;  /* 0x00005000ffff99a7 */ /* 0x0005e20008300415 */
[----:B------:R-:W-:Y:S01]  /*4ae0*/  SYNCS.ARRIVE.TRANS64.RED.A1T0 RZ, [UR40], RZ ;  /* 0x000000ffffff79a7 */ /* 0x000fe20008100428 */
[----:B------:R-:W3:Y:S02]  /*4af0*/  SYNCS.PHASECHK.TRANS64.TRYWAIT P2, [UR21+0x78], R9 ;  /* 0x00007809ff0075a7 */ /* 0x000ee40008041115 */
[----:B--23--:R-:W-:Y:S05]  /*4b00*/  @!P2 BRA `(.L_x_83) ;  /* 0x00000054003ca947 */ /* 0x00cfea0003800000 */
.L_x_167:
        /* <DEDUP_REMOVED lines=8> */
[----:B------:R-:W-:Y:S01]  /*4b90*/  @!UP0 UIADD3 UR24, UPT, UPT, UR21, 0x1200, URZ ;  /* 0x0000120015188890 */ /* 0x000fe2000fffe0ff */
[----:B------:R-:W-:Y:S01]  /*4ba0*/  VOTEU.ALL UP0, P1 ;  /* 0x0000000000ff7886 */ /* 0x000fe20000800000 */
[----:B------:R-:W-:Y:S01]  /*4bb0*/  UMOV UR27, UR35 ;  /* 0x00000023001b7c82 */ /* 0x000fe20008000000 */
[----:B------:R-:W-:Y:S02]  /*4bc0*/  UMOV UR28, UR36 ;  /* 0x00000024001c7c82 */ /* 0x000fe40008000000 */
[----:B------:R-:W-:Y:S02]  /*4bd0*/  IMAD.U32 R10, RZ, RZ, UR5 ;  /* 0x00000005ff0a7e24 */ /* 0x000fe4000f8e00ff */
[----:B------:R-:W-:Y:S02]  /*4be0*/  IMAD.U32 R11, RZ, RZ, UR4 ;  /* 0x00000004ff0b7e24 */ /* 0x000fe4000f8e00ff */
[----:B------:R-:W-:Y:S01]  /*4bf0*/  @!P1 IMAD.X R6, RZ, RZ, R17, P0 ;  /* 0x000000ffff069224 */ /* 0x000fe200000e0611 */
        /* <DEDUP_REMOVED lines=8> */
.L_x_169:
[----:B------:R-:W-:Y:S01]  /*4c80*/  @!P1 R2UR UR5, R8 ;  /* 0x00000000080592ca */ /* 0x000fe200000e0000 */
[----:B------:R-:W-:Y:S01]  /*4c90*/  VOTEU.ALL UP0, P1 ;  /* 0x0000000000ff7886 */ /* 0x000fe20000800000 */
[----:B------:R-:W-:Y:S01]  /*4ca0*/  @!P1 R2UR UR4, R6 ;  /* 0x00000000060492ca */ /* 0x000fe200000e0000 */
[----:B--2---:R-:W-:Y:S01]  /*4cb0*/  @!P1 IMAD.MOV.U32 R0, RZ, RZ, 0x1000 ;  /* 0x00001000ff009424 */ /* 0x004fe200078e00ff */
[----:B------:R-:W-:Y:S01]  /*4cc0*/  UMOV UR6, 0x0 ;  /* 0x0000000000067882 */ /* 0x000fe20000000000 */
[----:B------:R-:W-:Y:S01]  /*4cd0*/  UMOV UR7, 0x10000000 ;  /* 0x1000000000077882 */ /* 0x000fe20000000000 */
[----:B------:R-:W-:Y:S01]  /*4ce0*/  @!UP0 UIADD3 UR18, UPT, UPT, UR34, 0x80, URZ ;  /* 0x0000008022128890 */ /* 0x000fe2000fffe0ff */
[----:B------:R-:W-:Y:S01]  /*4cf0*/  VIADD R14, R14, 0x1 ;  /* 0x000000010e0e7836 */ /* 0x000fe20000000000 */
[----:B------:R-:W-:Y:S01]  /*4d00*/  @!UP0 UIADD3 UR16, UPT, UPT, UR21, 0x2200, URZ ;  /* 0x0000220015108890 */ /* 0x000fe2000fffe0ff */
[----:B------:R-:W-:Y:S01]  /*4d10*/  VOTEU.ALL UP0, P1 ;  /* 0x0000000000ff7886 */ /* 0x000fe20000800000 */
[----:B------:R-:W-:Y:S01]  /*4d20*/  UMOV UR19, UR35 ;  /* 0x0000002300137c82 */ /* 0x000fe20008000000 */
[----:B------:R-:W-:Y:S02]  /*4d30*/  UMOV UR20, UR36 ;  /* 0x0000002400147c82 */ /* 0x000fe40008000000 */
        /* <DEDUP_REMOVED lines=10> */
.L_x_171:
[----:B------:R-:W-:Y:S01]  /*4de0*/  @!P1 IADD3 R6, P0, PT, R16, 0x580, RZ ;  /* 0x0000058010069810 */ /* 0x000fe20007f1e0ff */
[----:B------:R-:W-:Y:S01]  /*4df0*/  VOTEU.ALL UP0, P1 ;  /* 0x0000000000ff7886 */ /* 0x000fe20000800000 */
[----:B------:R-:W-:Y:S01]  /*4e00*/  UMOV UR6, 0x0 ;  /* 0x0000000000067882 */ /* 0x000fe20000000000 */
[----:B------:R-:W-:Y:S01]  /*4e10*/  UMOV UR7, 0x10000000 ;  /* 0x1000000000077882 */ /* 0x000fe20000000000 */
[----:B------:R-:W-:Y:S01]  /*4e20*/  @!P1 R2UR UR5, R6 ;  /* 0x00000000060592ca */ /* 0x000fe200000e0000 */
[----:B--2---:R-:W-:Y:S01]  /*4e30*/  @!P1 IMAD.X R0, RZ, RZ, R17, P0 ;  /* 0x000000ffff009224 */ /* 0x004fe200000e0611 */
[----:B------:R-:W-:Y:S01]  /*4e40*/  @!UP0 UIADD3 UR10, UPT, UPT, UR34, 0xc0, URZ ;  /* 0x000000c0220a8890 */ /* 0x000fe2000fffe0ff */
[----:B------:R-:W-:Y:S01]  /*4e50*/  R2UR UR16, R87 ;  /* 0x00000000571072ca */ /* 0x000fe200000e0000 */
[----:B------:R-:W-:Y:S01]  /*4e60*/  @!UP0 UIADD3 UR8, UPT, UPT, UR21, 0x3200, URZ ;  /* 0x0000320015088890 */ /* 0x000fe2000fffe0ff */
[----:B------:R-:W-:Y:S01]  /*4e70*/  ISETP.NE.AND P0, PT, R14, 0x2, PT ;  /* 0x000000020e00780c */ /* 0x000fe20003f05270 */
[----:B------:R-:W-:Y:S01]  /*4e80*/  @!UP0 UIADD3 UR9, UPT, UPT, UR21, 0x68, URZ ;  /* 0x0000006815098890 */ /* 0x000fe2000fffe0ff */
[----:B------:R-:W-:Y:S01]  /*4e90*/  @!P1 R2UR UR4, R0 ;  /* 0x00000000000492ca */ /* 0x000fe200000e0000 */
[----:B------:R-:W-:Y:S01]  /*4ea0*/  VOTEU.ALL UP0, P1 ;  /* 0x0000000000ff7886 */ /* 0x000fe20000800000 */
[----:B------:R-:W-:Y:S01]  /*4eb0*/  UMOV UR11, UR35 ;  /* 0x00000023000b7c82 */ /* 0x000fe20008000000 */
[----:B------:R-:W-:Y:S01]  /*4ec0*/  UMOV UR12, UR36 ;  /* 0x00000024000c7c82 */ /* 0x000fe20008000000 */
[----:B------:R-:W-:Y:S01]  /*4ed0*/  SEL R0, RZ, 0x1, P0 ;  /* 0x00000001ff007807 */ /* 0x000fe20000000000 */
[----:B------:R-:W-:Y:S01]  /*4ee0*/  UIADD3 UR20, UPT, UPT, UR13, UR59, URZ ;  /* 0x0000003b0d147290 */ /* 0x000fe2000fffe0ff */
[----:B------:R-:W-:Y:S01]  /*4ef0*/  IMAD.U32 R8, RZ, RZ, UR5 ;  /* 0x00000005ff087e24 */ /* 0x000fe2000f8e00ff */
[----:B------:R-:W-:Y:S01]  /*4f00*/  LOP3.LUT R15, R15, 0x1, RZ, 0x3c, !PT ;  /* 0x000000010f0f7812 */ /* 0x000fe200078e3cff */
[----:B------:R-:W-:Y:S01]  /*4f10*/  UPLOP3.LUT UP3, UPT, UPT, UPT, UPT, 0x80, 0x8 ;  /* 0x000000000008789c */ /* 0x000fe20003f6f070 */
[----:B------:R-:W-:Y:S01]  /*4f20*/  LOP3.LUT R13, R13, R0, RZ, 0x3c, !PT ;  /* 0x000000000d0d7212 */ /* 0x000fe200078e3cff */
[----:B------:R-:W-:Y:S01]  /*4f30*/  UIADD3 UR16, UPT, UPT, UR14, UR16, URZ ;  /* 0x000000100e107290 */ /* 0x000fe2000fffe0ff */
[----:B------:R-:W-:Y:S01]  /*4f40*/  SEL R14, R14, RZ, P0 ;  /* 0x000000ff0e0e7207 */ /* 0x000fe20000000000 */
[----:B------:R-:W-:Y:S01]  /*4f50*/  UMOV UR36, UR29 ;  /* 0x0000001d00247c82 */ /* 0x000fe20008000000 */
[----:B------:R-:W-:Y:S01]  /*4f60*/  IMAD.U32 R9, RZ, RZ, UR4 ;  /* 0x00000004ff097e24 */ /* 0x000fe2000f8e00ff */
[----:B------:R-:W-:Y:S04]  /*4f70*/  @!P1 R2UR UR4, R8 ;  /* 0x00000000080492ca */ /* 0x000fe800000e0000 */
[----:B------:R-:W-:Y:S11]  /*4f80*/  @!P1 R2UR UR5, R9 ;  /* 0x00000000090592ca */ /* 0x000ff600000e0000 */
[----:B------:R-:W-:Y:S02]  /*4f90*/  @!UPT UIADD3 URZ, UPT, UPT, URZ, URZ, URZ ;  /* 0x000000fffffff290 */ /* 0x000fe4000fffe0ff */
[----:B------:R2:W-:Y:S01]  /*4fa0*/  @!UP0 UTMALDG.3D [UR8], [UR4], desc[UR6] ;  /* 0x00000608040085b4 */ /* 0x0005e20008011000 */
[----:B------:R2:W-:Y:S01]  /*4fb0*/  @!P1 SYNCS.ARRIVE.TRANS64.RED.A0TR RZ, [UR21+0x68], R7 ;  /* 0x00006807ffff99a7 */ /* 0x0005e20008300415 */
[----:B------:R-:W-:Y:S01]  /*4fc0*/  SYNCS.ARRIVE.TRANS64.RED.A1T0 RZ, [UR37], RZ ;  /* 0x000000ffffff79a7 */ /* 0x000fe20008100425 */
[----:B------:R-:W-:Y:S05]  /*4fd0*/  BRA.U UP1, `(.L_x_86) ;  /* 0xfffffff101747547 */ /* 0x000fea000b83ffff */
[----:B------:R-:W-:-:S04]  /*4fe0*/  SHF.L.U32 R3, R15, 0x1f, RZ ;  /* 0x0000001f0f037819 */ /* 0x000fc800000006ff */
[----:B------:R-:W3:Y:S02]  /*4ff0*/  SYNCS.PHASECHK.TRANS64.TRYWAIT P0, [UR21+0x70], R3 ;  /* 0x00007003ff0075a7 */ /* 0x000ee40008001115 */
[----:B---3--:R-:W-:Y:S05]  /*5000*/  @!P0 BRA `(.L_x_87) ;  /* 0x0000005000448947 */ /* 0x008fea0003800000 */
.L_x_173:
[----:B------:R-:W4:Y:S02]  /*5010*/  SYNCS.PHASECHK.TRANS64.TRYWAIT P0, [UR21+0x78], R3 ;  /* 0x00007803ff0075a7 */ /* 0x000f240008001115 */
[----:B----4-:R-:W-:Y:S05]  /*5020*/  @!P0 BRA `(.L_x_88) ;  /* 0x0000005000548947 */ /* 0x010fea0003800000 */
.L_x_175:
[----:B------:R-:W4:Y:S02]  /*5030*/  SYNCS.PHASECHK.TRANS64.TRYWAIT P0, [UR21+0x80], R3 ;  /* 0x00008003ff0075a7 */ /* 0x000f240008001115 */
[----:B----4-:R-:W-:Y:S05]  /*5040*/  @!P0 BRA `(.L_x_89) ;  /* 0x0000005000648947 */ /* 0x010fea0003800000 */
.L_x_177:
[----:B---3--:R-:W-:-:S07]  /*5050*/  MOV R0, UR21 ;  /* 0x0000001500007c02 */ /* 0x008fce0008000f00 */
.L_x_90:
[----:B---3--:R-:W-:-:S04]  /*5060*/  SHF.L.U32 R3, R15, 0x1f, RZ ;  /* 0x0000001f0f037819 */ /* 0x008fc800000006ff */
[----:B------:R3:W4:Y:S03]  /*5070*/  SYNCS.PHASECHK.TRANS64.TRYWAIT P0, [R0+URZ+0x88], R3 ;  /* 0x00008803000075a7 */ /* 0x00072600080011ff */
[----:B----4-:R-:W-:Y:S05]  /*5080*/  @!P0 NANOSLEEP.SYNCS 0x989680 ;  /* 0x009896800000895d */ /* 0x010fea0003900000 */
[----:B------:R-:W4:Y:S02]  /*5090*/  @!P0 SYNCS.PHASECHK.TRANS64 P0, [R0+URZ+0x88], R3 ;  /* 0x00008803000085a7 */ /* 0x000f2400080010ff */
[----:B-12-4-:R-:W-:Y:S05]  /*50a0*/  @P0 EXIT ;  /* 0x000000000000094d */ /* 0x016fea0003800000 */
[----:B------:R-:W-:Y:S05]  /*50b0*/  BRA `(.L_x_90) ;  /* 0xfffffffc00e87947 */ /* 0x000fea000383ffff */
.L_x_75:
[----:B------:R-:W-:-:S06]  /*50c0*/  UISETP.GE.AND UP0, UPT, UR17, 0x4, UPT ;  /* 0x000000041100788c */ /* 0x000fcc000bf06270 */
[----:B------:R-:W-:-:S13]  /*50d0*/  PLOP3.LUT P0, PT, PT, PT, UP0, 0x80, 0x8 ;  /* 0x000000000008781c */ /* 0x000fda0003f0f008 */
[----:B------:R-:W-:Y:S05]  /*50e0*/  @!P0 EXIT ;  /* 0x000000000000894d */ /* 0x000fea0003800000 */
[----:B------:R-:W1:Y:S08]  /*50f0*/  S2UR UR4, SR_CgaCtaId ;  /* 0x00000000000479c3 */ /* 0x000e700000008800 */
[----:B------:R-:W-:Y:S01]  /*5100*/  BAR.SYNC.DEFER_BLOCKING 0x6, 0xa0 ;  /* 0x0182800000007b1d */ /* 0x000fe20000010000 */
[C---:B------:R-:W-:Y:S01]  /*5110*/  IMAD.SHL.U32 R7, R95.reuse, 0x40, RZ ;  /* 0x000000405f077824 */ /* 0x040fe200078e00ff */
[C---:B------:R-:W-:Y:S01]  /*5120*/  LOP3.LUT R97, R95.reuse, 0x60, RZ, 0xc0, !PT ;  /* 0x000000605f617812 */ /* 0x040fe200078ec0ff */
[----:B------:R-:W-:-:S02]  /*5130*/  IMAD.SHL.U32 R4, R95, 0x20, RZ ;  /* 0x000000205f047824 */ /* 0x000fc400078e00ff */
[----:B------:R-:W-:Y:S02]  /*5140*/  HFMA2 R36, -RZ, RZ, 0, 0 ;  /* 0x00000000ff247431 */ /* 0x000fe400000001ff */
[----:B------:R-:W-:Y:S01]  /*5150*/  IMAD.SHL.U32 R6, R95, 0x2, RZ ;  /* 0x000000025f067824 */ /* 0x000fe200078e00ff */
[----:B------:R-:W-:Y:S01]  /*5160*/  UMOV UR44, 0x400 ;  /* 0x00000400002c7882 */ /* 0x000fe20000000000 */
[----:B------:R-:W2:Y:S01]  /*5170*/  LDC.64 R82, c[0x0][0x8b0] ;  /* 0x00022c00ff527b82 */ /* 0x000ea20000000a00 */
[----:B------:R-:W-:Y:S01]  /*5180*/  LOP3.LUT R5, R7, 0x180, RZ, 0xc0, !PT ;  /* 0x0000018007057812 */ /* 0x000fe200078ec0ff */
[----:B------:R-:W-:Y:S01]  /*5190*/  IMAD.U32 R37, R95, 0x10000, RZ ;  /* 0x000100005f257824 */ /* 0x000fe200078e00ff */
[----:B------:R-:W-:Y:S01]  /*51a0*/  LOP3.LUT R4, R4, 0xc00, RZ, 0xc0, !PT ;  /* 0x00000c0004047812 */ /* 0x000fe200078ec0ff */
[----:B------:R-:W-:Y:S01]  /*51b0*/  IMAD.MOV.U32 R94, RZ, RZ, RZ ;  /* 0x000000ffff5e7224 */ /* 0x000fe200078e00ff */
[----:B------:R-:W-:Y:S01]  /*51c0*/  LOP3.LUT R6, R5, 0x20, R6, 0xf8, !PT ;  /* 0x0000002005067812 */ /* 0x000fe200078ef806 */
[----:B------:R-:W-:Y:S01]  /*51d0*/  IMAD.SHL.U32 R5, R95, 0x8, RZ ;  /* 0x000000085f057824 */ /* 0x000fe200078e00ff */
[----:B------:R-:W-:Y:S01]  /*51e0*/  LOP3.LUT R4, R4, 0x40, R7, 0xf8, !PT ;  /* 0x0000004004047812 */ /* 0x000fe200078ef807 */
[----:B------:R-:W3:Y:S01]  /*51f0*/  LDC.64 R80, c[0x0][0x8a8] ;  /* 0x00022a00ff507b82 */ /* 0x000ee20000000a00 */
[----:B------:R-:W-:Y:S01]  /*5200*/  LOP3.LUT R37, R37, 0x600000, RZ, 0xc0, !PT ;  /* 0x0060000025257812 */ /* 0x000fe200078ec0ff */
[----:B------:R-:W-:Y:S01]  /*5210*/  IMAD.MOV.U32 R89, RZ, RZ, RZ ;  /* 0x000000ffff597224 */ /* 0x000fe200078e00ff */
[----:B------:R-:W-:-:S02]  /*5220*/  LOP3.LUT R95, R95, 0x2, RZ, 0xc0, !PT ;  /* 0x000000025f5f7812 */ /* 0x000fc400078ec0ff */
[----:B------:R-:W-:Y:S02]  /*5230*/  CS2R R92, SRZ ;  /* 0x00000000005c7805 */ /* 0x000fe4000001ff00 */
[----:B------:R-:W-:Y:S01]  /*5240*/  LOP3.LUT R5, R6, 0x30, R5, 0x78, !PT ;  /* 0x0000003006057812 */ /* 0x000fe200078e7805 */
[----:B------:R-:W4:Y:S01]  /*5250*/  LDCU UR57, c[0x0][0x370] ;  /* 0x00006e00ff3977ac */ /* 0x000f220008000800 */
[----:B------:R-:W-:Y:S01]  /*5260*/  LOP3.LUT R4, R4, 0x200, R7, 0xf8, !PT ;  /* 0x0000020004047812 */ /* 0x000fe200078ef807 */
[----:B------:R-:W-:Y:S01]  /*5270*/  IMAD.MOV R90, RZ, RZ, -R95 ;  /* 0x000000ffff5a7224 */ /* 0x000fe200078e0a5f */
[----:B------:R-:W-:Y:S01]  /*5280*/  MOV R91, RZ ;  /* 0x000000ff005b7202 */ /* 0x000fe20000000f00 */
[----:B-1----:R-:W-:Y:S01]  /*5290*/  ULEA UR44, UR4, UR44, 0x18 ;  /* 0x0000002c042c7291 */ /* 0x002fe2000f8ec0ff */
[----:B------:R-:W-:Y:S01]  /*52a0*/  LOP3.LUT R84, R4, R5, RZ, 0xfc, !PT ;  /* 0x0000000504547212 */ /* 0x000fe200078efcff */
[----:B------:R-:W1:Y:S02]  /*52b0*/  LDCU.64 UR62, c[0x0][0x348] ;  /* 0x00006900ff3e77ac */ /* 0x000e640008000a00 */
[----:B------:R-:W-:-:S02]  /*52c0*/  UIADD3 UR4, UPT, UPT, UR44, 0x4200, URZ ;  /* 0x000042002c047890 */ /* 0x000fc4000fffe0ff */
[----:B------:R-:W-:-:S03]  /*52d0*/  UIADD3 UR5, UPT, UPT, UR44, 0x200, URZ ;  /* 0x000002002c057890 */ /* 0x000fc6000fffe0ff */
[----:B------:R-:W4:Y:S01]  /*52e0*/  LDS R0, [UR44+0x150] ;  /* 0x0001502cff007984 */ /* 0x000f220008000800 */
[----:B------:R-:W1:Y:S01]  /*52f0*/  LDCU UR43, c[0x0][0xb0c] ;  /* 0x00016180ff2b77ac */ /* 0x000e620008000800 */
[----:B------:R-:W-:Y:S02]  /*5300*/  IMAD.U32 R96, RZ, RZ, UR4 ;  /* 0x00000004ff607e24 */ /* 0x000fe4000f8e00ff */
[----:B------:R-:W-:Y:S01]  /*5310*/  IMAD.U32 R98, RZ, RZ, UR5 ;  /* 0x00000005ff627e24 */ /* 0x000fe2000f8e00ff */
[----:B------:R-:W1:Y:S01]  /*5320*/  LDCU UR39, c[0x0][0xb30] ;  /* 0x00016600ff2777ac */ /* 0x000e620008000800 */
[----:B------:R-:W1:Y:S01]  /*5330*/  LDCU.64 UR46, c[0x0][0x888] ;  /* 0x00011100ff2e77ac */ /* 0x000e620008000a00 */
[----:B------:R-:W1:Y:S01]  /*5340*/  LDCU.64 UR40, c[0x0][0xb28] ;  /* 0x00016500ff2877ac */ /* 0x000e620008000a00 */
[----:B------:R-:W1:Y:S01]  /*5350*/  LDCU.64 UR60, c[0x0][0x890] ;  /* 0x00011200ff3c77ac */ /* 0x000e620008000a00 */
[----:B------:R-:W1:Y:S01]  /*5360*/  LDCU.128 UR52, c[0x0][0xb10] ;  /* 0x00016200ff3477ac */ /* 0x000e620008000c00 */
[----:B------:R-:W1:Y:S02]  /*5370*/  LDCU UR56, c[0x0][0x374] ;  /* 0x00006e80ff3877ac */ /* 0x000e640008000800 */
[----:B-1234-:R-:W-:-:S07]  /*5380*/  IMAD.IADD R37, R0, 0x1, R37 ;  /* 0x0000000100257824 */ /* 0x01efce00078e0225 */
.L_x_132:
[C---:B------:R-:W-:Y:S02]  /*5390*/  LEA R3, R89.reuse, UR44, 0x3 ;  /* 0x0000002c59037c11 */ /* 0x040fe4000f8e18ff */
[----:B------:R-:W-:Y:S02]  /*53a0*/  SHF.L.U32 R0, R92, 0x1f, RZ ;  /* 0x0000001f5c007819 */ /* 0x000fe400000006ff */
[----:B------:R-:W-:Y:S02]  /*53b0*/  LEA R5, R89, UR44, 0x4 ;  /* 0x0000002c59057c11 */ /* 0x000fe4000f8e20ff */
[----:B-1----:R-:W1:Y:S02]  /*53c0*/  SYNCS.PHASECHK.TRANS64.TRYWAIT P0, [R3+URZ+0xa0], R0 ;  /* 0x0000a000030075a7 */ /* 0x002e6400080011ff */
[----:B-1----:R-:W-:Y:S05]  /*53d0*/  @!P0 BRA `(.L_x_91) ;  /* 0x0000004c00988947 */ /* 0x002fea0003800000 */
.L_x_178:
        /* <DEDUP_REMOVED lines=11> */
[----:B------:R-:W-:Y:S01]  /*5490*/  PLOP3.LUT P0, PT, PT, PT, UP1, 0x80, 0x8 ;  /* 0x000000000008781c */ /* 0x000fe20003f0f018 */
[----:B------:R-:W-:Y:S11]  /*54a0*/  UP2UR UR45, UPR, URZ, 0x2 ;  /* 0x00000002ff2d7883 */ /* 0x000ff60008000000 */
[----:B------:R-:W-:Y:S01]  /*54b0*/  @!UPT UIADD3 URZ, UPT, UPT, URZ, URZ, URZ ;  /* 0x000000fffffff290 */ /* 0x000fe2000fffe0ff */
[----:B-1----:R-:W-:Y:S02]  /*54c0*/  @P0 SHF.R.U32.HI R0, RZ, 0x10, R5 ;  /* 0x00000010ff000819 */ /* 0x002fe40000011605 */
        /* <DEDUP_REMOVED lines=12> */
[----:B------:R-:W2:Y:S01]  /*5590*/  LDCU UR12, c[0x0][0xb20] ;  /* 0x00016400ff0c77ac */ /* 0x000ea20008000800 */
[----:B------:R-:W-:Y:S02]  /*55a0*/  UIMAD.WIDE.U32 UR4, UR56, UR55, URZ ;  /* 0x00000037380472a5 */ /* 0x000fe4000f8e00ff */
[----:B------:R-:W-:Y:S02]  /*55b0*/  UIMAD.WIDE.U32 UR6, UR57, UR52, URZ ;  /* 0x00000034390672a5 */ /* 0x000fe4000f8e00ff */
[----:B------:R-:W-:Y:S02]  /*55c0*/  UISETP.NE.AND UP0, UPT, UR54, 0x1, UPT ;  /* 0x000000013600788c */ /* 0x000fe4000bf05270 */
[----:B------:R-:W-:Y:S02]  /*55d0*/  UIMAD.WIDE.U32 UR8, UR37, UR55, URZ ;  /* 0x00000037250872a5 */ /* 0x000fe4000f8e00ff */
[----:B------:R-:W-:Y:S02]  /*55e0*/  UIMAD.WIDE.U32 UR10, UR38, UR52, URZ ;  /* 0x00000034260a72a5 */ /* 0x000fe4000f8e00ff */
[----:B------:R-:W-:Y:S02]  /*55f0*/  UISETP.NE.AND UP1, UPT, UR43, 0x1, UPT ;  /* 0x000000012b00788c */ /* 0x000fe4000bf25270 */
[----:B------:R-:W-:Y:S01]  /*5600*/  UISETP.NE.AND UP2, UPT, UR42, 0x1, UPT ;  /* 0x000000012a00788c */ /* 0x000fe2000bf45270 */
[----:B------:R-:W-:Y:S02]  /*5610*/  UMOV UR4, UR5 ;  /* 0x0000000500047c82 */ /* 0x000fe40008000000 */
[----:B--2---:R-:W-:Y:S03]  /*5620*/  USHF.R.U32.HI UR5, URZ, UR12, UR4 ;  /* 0x0000000cff057299 */ /* 0x004fe60008011604 */
[----:B------:R-:W-:Y:S02]  /*5630*/  UMOV UR4, UR7 ;  /* 0x0000000700047c82 */ /* 0x000fe40008000000 */
[----:B------:R-:W-:Y:S02]  /*5640*/  USHF.R.U32.HI UR7, URZ, UR53, UR4 ;  /* 0x00000035ff077299 */ /* 0x000fe40008011604 */
[----:B------:R-:W-:Y:S02]  /*5650*/  USEL UR4, UR56, UR5, !UP0 ;  /* 0x0000000538047287 */ /* 0x000fe4000c000000 */
[----:B------:R-:W-:Y:S01]  /*5660*/  USEL UR7, UR57, UR7, !UP1 ;  /* 0x0000000739077287 */ /* 0x000fe2000c800000 */
[----:B------:R-:W-:Y:S01]  /*5670*/  UMOV UR5, UR9 ;  /* 0x0000000900057c82 */ /* 0x000fe20008000000 */
[----:B------:R-:W-:Y:S02]  /*5680*/  UIMAD.WIDE.U32 UR8, UR4, UR40, URZ ;  /* 0x00000028040872a5 */ /* 0x000fe4000f8e00ff */
[----:B------:R-:W-:Y:S03]  /*5690*/  USHF.R.U32.HI UR6, URZ, UR12, UR5 ;  /* 0x0000000cff067299 */ /* 0x000fe60008011605 */
[----:B------:R-:W-:Y:S01]  /*56a0*/  UMOV UR5, UR11 ;  /* 0x0000000b00057c82 */ /* 0x000fe20008000000 */
[----:B------:R-:W-:Y:S02]  /*56b0*/  UIMAD.WIDE.U32 UR10, UR7, UR40, URZ ;  /* 0x00000028070a72a5 */ /* 0x000fe4000f8e00ff */
[----:B------:R-:W-:Y:S02]  /*56c0*/  USHF.R.U32.HI UR12, URZ, UR53, UR5 ;  /* 0x00000035ff0c7299 */ /* 0x000fe40008011605 */
[----:B------:R-:W-:Y:S01]  /*56d0*/  USEL UR6, UR37, UR6, !UP0 ;  /* 0x0000000625067287 */ /* 0x000fe2000c000000 */
[----:B------:R-:W-:Y:S02]  /*56e0*/  UMOV UR5, UR9 ;  /* 0x0000000900057c82 */ /* 0x000fe40008000000 */
[----:B------:R-:W-:Y:S01]  /*56f0*/  UMOV UR10, UR11 ;  /* 0x0000000b000a7c82 */ /* 0x000fe20008000000 */
[----:B------:R-:W-:Y:S02]  /*5700*/  @UP2 USHF.R.U32.HI UR4, URZ, UR41, UR5 ;  /* 0x00000029ff042299 */ /* 0x000fe40008011605 */
[----:B------:R-:W-:Y:S02]  /*5710*/  @UP2 USHF.R.U32.HI UR7, URZ, UR41, UR10 ;  /* 0x00000029ff072299 */ /* 0x000fe4000801160a */
[----:B------:R-:W-:Y:S02]  /*5720*/  UIMAD UR4, UR42, UR4, URZ ;  /* 0x000000042a0472a4 */ /* 0x000fe4000f8e02ff */
        /* <DEDUP_REMOVED lines=8> */
[----:B------:R-:W-:Y:S02]  /*57b0*/  USEL UR11, UR6, UR4, !UP2 ;  /* 0x00000004060b7287 */ /* 0x000fe4000d000000 */
[----:B------:R-:W-:Y:S02]  /*57c0*/  UIADD3 UR8, UPT, UPT, -UR5, URZ, URZ ;  /* 0x000000ff05087290 */ /* 0x000fe4000fffe1ff */
[----:B------:R-:W-:Y:S01]  /*57d0*/  UIADD3 UR10, UPT, UPT, -UR11, URZ, URZ ;  /* 0x000000ff0b0a7290 */ /* 0x000fe2000fffe1ff */
[----:B------:R-:W-:Y:S01]  /*57e0*/  @!UP0 UMOV UR4, UR9 ;  /* 0x0000000900048c82 */ /* 0x000fe20008000000 */
[----:B------:R-:W-:Y:S02]  /*57f0*/  UIADD3 UR9, UPT, UPT, -UR6, URZ, URZ ;  /* 0x000000ff06097290 */ /* 0x000fe4000fffe1ff */
[----:B------:R-:W-:Y:S02]  /*5800*/  @!UP0 USHF.R.U32.HI UR4, URZ, UR41, UR4 ;  /* 0x00000029ff048299 */ /* 0x000fe40008011604 */
[----:B------:R-:W-:Y:S02]  /*5810*/  UIMAD UR10, UR42, UR10, UR6 ;  /* 0x0000000a2a0a72a4 */ /* 0x000fe4000f8e0206 */
[----:B------:R-:W-:Y:S04]  /*5820*/  @!UP0 USEL UR4, UR5, UR4, !UP2 ;  /* 0x0000000405048287 */ /* 0x000fe8000d000000 */
[----:B------:R-:W-:Y:S02]  /*5830*/  @!UP0 UIMAD UR10, UR7, UR10, UR4 ;  /* 0x0000000a070a82a4 */ /* 0x000fe4000f8e0204 */
[----:B------:R-:W-:Y:S02]  /*5840*/  @!UP0 UIADD3 UR11, UPT, UPT, UR11, -UR4, URZ ;  /* 0x800000040b0b8290 */ /* 0x000fe4000fffe0ff */
[----:B------:R-:W-:Y:S02]  /*5850*/  UIMAD UR7, UR43, UR8, UR38 ;  /* 0x000000082b0772a4 */ /* 0x000fe4000f8e0226 */
[----:B------:R-:W-:Y:S02]  /*5860*/  @!UP0 UIMAD UR6, UR11, UR42, UR5 ;  /* 0x0000002a0b0682a4 */ /* 0x000fe4000f8e0205 */
[----:B------:R-:W-:Y:S01]  /*5870*/  UIMAD UR4, UR54, UR9, UR37 ;  /* 0x00000009360472a4 */ /* 0x000fe2000f8e0225 */
[----:B------:R-:W-:Y:S02]  /*5880*/  @!UP0 UMOV UR5, UR10 ;  /* 0x0000000a00058c82 */ /* 0x000fe40008000000 */
[----:B------:R-:W-:Y:S02]  /*5890*/  UIMAD UR38, UR5, UR43, UR7 ;  /* 0x0000002b052672a4 */ /* 0x000fe4000f8e0207 */
[----:B------:R-:W-:Y:S11]  /*58a0*/  UIMAD UR37, UR6, UR54, UR4 ;  /* 0x00000036062572a4 */ /* 0x000ff6000f8e0204 */
[----:B------:R-:W-:Y:S01]  /*58b0*/  @!UPT UIADD3 URZ, UPT, UPT, URZ, URZ, URZ ;  /* 0x000000fffffff290 */ /* 0x000fe2000fffe0ff */
.L_x_92:
[----:B------:R-:W-:Y:S01]  /*58c0*/  UISETP.NE.AND UP0, UPT, UR39, 0x1, UPT ;  /* 0x000000012700788c */ /* 0x000fe2000bf05270 */
[----:B------:R-:W-:Y:S01]  /*58d0*/  IADD3 R89, PT, PT, R89, 0x1, RZ ;  /* 0x0000000159597810 */ /* 0x000fe20007ffe0ff */
[----:B------:R-:W-:Y:S02]  /*58e0*/  UIADD3 UR11, UPT, UPT, UR44, 0x200, URZ ;  /* 0x000002002c0b7890 */ /* 0x000fe4000fffe0ff */
[----:B------:R-:W-:Y:S02]  /*58f0*/  USHF.L.U32 UR50, UR16, 0x6, URZ ;  /* 0x0000000610327899 */ /* 0x000fe400080006ff */
[----:B------:R-:W-:Y:S05]  /*5900*/  USHF.L.U32 UR49, UR20, 0x8, URZ ;  /* 0x0000000814317899 */ /* 0x000fea00080006ff */
[----:B------:R-:W2:Y:S01]  /*5910*/  @!UP0 LDCU.128 UR12, c[0x0][0xb10] ;  /* 0x00016200ff0c87ac */ /* 0x000ea20008000c00 */
[----:B------:R-:W3:Y:S01]  /*5920*/  @!UP0 LDCU UR5, c[0x0][0xb0c] ;  /* 0x00016180ff0587ac */ /* 0x000ee20008000800 */
[----:B------:R-:W4:Y:S01]  /*5930*/  @!UP0 LDCU UR10, c[0x0][0xb20] ;  /* 0x00016400ff0a87ac */ /* 0x000f220008000800 */
[----:B--2---:R-:W-:Y:S02]  /*5940*/  UIMAD.WIDE.U32 UR8, UR38, UR12, URZ ;  /* 0x0000000c260872a5 */ /* 0x004fe4000f8e00ff */
[----:B------:R-:W-:Y:S02]  /*5950*/  UIMAD.WIDE.U32 UR6, UR37, UR15, URZ ;  /* 0x0000000f250672a5 */ /* 0x000fe4000f8e00ff */
[----:B------:R-:W-:Y:S03]  /*5960*/  @!UP0 UISETP.NE.AND UP1, UPT, UR14, 0x1, UPT ;  /* 0x000000010e00888c */ /* 0x000fe6000bf25270 */
[----:B------:R-:W-:Y:S01]  /*5970*/  @!UP0 UMOV UR4, UR9 ;  /* 0x0000000900048c82 */ /* 0x000fe20008000000 */
[----:B---3--:R-:W-:Y:S02]  /*5980*/  @!UP0 UISETP.NE.AND UP2, UPT, UR5, 0x1, UPT ;  /* 0x000000010500888c */ /* 0x008fe4000bf45270 */
[----:B------:R-:W-:Y:S01]  /*5990*/  @!UP0 USHF.R.U32.HI UR4, URZ, UR13, UR4 ;  /* 0x0000000dff048299 */ /* 0x000fe20008011604 */
[----:B------:R-:W-:Y:S02]  /*59a0*/  @!UP0 UMOV UR6, UR7 ;  /* 0x0000000700068c82 */ /* 0x000fe40008000000 */
[----:B----4-:R-:W-:Y:S02]  /*59b0*/  @!UP0 USHF.R.U32.HI UR6, URZ, UR10, UR6 ;  /* 0x0000000aff068299 */ /* 0x010fe40008011606 */
[----:B------:R-:W-:Y:S02]  /*59c0*/  @!UP0 USEL UR7, UR38, UR4, !UP2 ;  /* 0x0000000426078287 */ /* 0x000fe4000d000000 */
[----:B------:R-:W-:Y:S04]  /*59d0*/  @!UP0 USEL UR6, UR37, UR6, !UP1 ;  /* 0x0000000625068287 */ /* 0x000fe8000c800000 */
[----:B------:R-:W-:Y:S02]  /*59e0*/  @!UP0 UIADD3 UR4, UPT, UPT, -UR7, UR6, URZ ;  /* 0x0000000607048290 */ /* 0x000fe4000fffe1ff */
[----:B------:R-:W-:Y:S02]  /*59f0*/  @!UP0 UIADD3 UR6, UPT, UPT, UR7, -UR6, URZ ;  /* 0x8000000607068290 */ /* 0x000fe4000fffe0ff */
[----:B------:R-:W-:Y:S02]  /*5a00*/  @!UP0 UIMAD UR38, UR4, UR5, UR38 ;  /* 0x00000005042682a4 */ /* 0x000fe4000f8e0226 */
[----:B------:R-:W-:Y:S02]  /*5a10*/  @!UP0 UIMAD UR37, UR6, UR14, UR37 ;  /* 0x0000000e062582a4 */ /* 0x000fe4000f8e0225 */
[----:B------:R-:W-:Y:S09]  /*5a20*/  ULOP3.LUT UP0, URZ, UR11, 0x1b0, URZ, 0xc0, !UPT ;  /* 0x000001b00bff7892 */ /* 0x000ff2000f80c0ff */
[----:B------:R-:W-:Y:S05]  /*5a30*/  BRA.U !UP0, `(.L_x_93) ;  /* 0x0000000108407547 */ /* 0x000fea000b800000 */
[----:B------:R-:W2:Y:S01]  /*5a40*/  LDCU.64 UR8, c[0x4][0x88] ;  /* 0x01001100ff0877ac */ /* 0x000ea20008000a00 */
[----:B------:R-:W-:Y:S01]  /*5a50*/  MOV R3, 0x0 ;  /* 0x0000000000037802 */ /* 0x000fe20000000f00 */
[----:B------:R-:W-:Y:S02]  /*5a60*/  HFMA2 R12, -RZ, RZ, 0, 5.9604644775390625e-08 ;  /* 0x00000001ff0c7431 */ /* 0x000fe400000001ff */
[----:B------:R-:W-:Y:S02]  /*5a70*/  IMAD.MOV.U32 R8, RZ, RZ, 0x70 ;  /* 0x00000070ff087424 */ /* 0x000fe400078e00ff */
[----:B------:R-:W-:Y:S01]  /*5a80*/  IMAD.MOV.U32 R13, RZ, RZ, RZ ;  /* 0x000000ffff0d7224 */ /* 0x000fe200078e00ff */
[----:B------:R-:W3:Y:S01]  /*5a90*/  LDCU.64 UR6, c[0x4][0x90] ;  /* 0x01001200ff0677ac */ /* 0x000ee20008000a00 */
[----:B------:R-:W4:Y:S01]  /*5aa0*/  LDC.64 R2, c[0x4][R3] ;  /* 0x0100000003027b82 */ /* 0x000f220000000a00 */
[----:B------:R-:W1:Y:S01]  /*5ab0*/  LDCU.64 UR4, c[0x4][0x8] ;  /* 0x01000100ff0477ac */ /* 0x000e620008000a00 */
[----:B--2---:R-:W-:Y:S01]  /*5ac0*/  MOV R5, UR9 ;  /* 0x0000000900057c02 */ /* 0x004fe20008000f00 */
[----:B------:R-:W-:Y:S01]  /*5ad0*/  IMAD.U32 R4, RZ, RZ, UR8 ;  /* 0x00000008ff047e24 */ /* 0x000fe2000f8e00ff */
[----:B---3--:R-:W-:Y:S01]  /*5ae0*/  MOV R7, UR7 ;  /* 0x0000000700077c02 */ /* 0x008fe20008000f00 */
[----:B------:R-:W-:Y:S01]  /*5af0*/  IMAD.U32 R6, RZ, RZ, UR6 ;  /* 0x00000006ff067e24 */ /* 0x000fe2000f8e00ff */
[----:B-1----:R-:W-:Y:S01]  /*5b00*/  MOV R11, UR5 ;  /* 0x00000005000b7c02 */ /* 0x002fe20008000f00 */
[----:B------:R-:W-:Y:S02]  /*5b10*/  IMAD.U32 R10, RZ, RZ, UR4 ;  /* 0x00000004ff0a7e24 */ /* 0x000fe4000f8e00ff */
[----:B------:R-:W-:Y:S07]  /*5b20*/  LEPC R20, `(.L_x_93) ;  /* 0x000000001014794e */ /* 0x000fee0000000000 */
[----:B----45:R-:W-:Y:S05]  /*5b30*/  CALL.ABS.NOINC R2 ;  /* 0x0000000002007343 */ /* 0x030fea0003c00000 */
.L_x_93:
[----:B------:R-:W-:Y:S01]  /*5b40*/  LOP3.LUT P0, RZ, R96, 0x1b0, RZ, 0xc0, !PT ;  /* 0x000001b060ff7812 */ /* 0x000fe2000780c0ff */
[----:B------:R-:W-:Y:S11]  /*5b50*/  BSSY.RECONVERGENT B6, `(.L_x_94) ;  /* 0x0000013000067945 */ /* 0x000ff60003800200 */
[----:B------:R-:W-:Y:S01]  /*5b60*/  @!UPT UIADD3 URZ, UPT, UPT, URZ, URZ, URZ ;  /* 0x000000fffffff290 */ /* 0x000fe2000fffe0ff */
[----:B------:R-:W-:Y:S05]  /*5b70*/  @!P0 BRA `(.L_x_95) ;  /* 0x0000000000408947 */ /* 0x000fea0003800000 */
        /* <DEDUP_REMOVED lines=16> */
.L_x_95:
[----:B------:R-:W-:Y:S05]  /*5c80*/  BSYNC.RECONVERGENT B6 ;  /* 0x0000000000067941 */ /* 0x000fea0003800200 */
.L_x_94:
[----:B------:R-:W-:Y:S01]  /*5c90*/  R2UR UR4, R88 ;  /* 0x00000000580472ca */ /* 0x000fe200000e0000 */
[----:B------:R-:W-:Y:S01]  /*5ca0*/  UISETP.NE.U32.AND UP0, UPT, UR60, URZ, UPT ;  /* 0x000000ff3c00728c */ /* 0x000fe2000bf05070 */
[----:B------:R-:W-:Y:S02]  /*5cb0*/  ISETP.NE.U32.AND P4, PT, R82, RZ, PT ;  /* 0x000000ff5200720c */ /* 0x000fe40003f85070 */
[----:B------:R-:W-:Y:S01]  /*5cc0*/  ISETP.NE.U32.AND P2, PT, RZ, UR46, PT ;  /* 0x0000002eff007c0c */ /* 0x000fe2000bf45070 */
[----:B------:R-:W-:Y:S01]  /*5cd0*/  UISETP.NE.AND.EX UP1, UPT, UR61, URZ, UPT, UP0 ;  /* 0x000000ff3d00728c */ /* 0x000fe2000bf25300 */
[----:B------:R-:W-:Y:S01]  /*5ce0*/  ISETP.NE.AND.EX P4, PT, R83, RZ, PT, P4 ;  /* 0x000000ff5300720c */ /* 0x000fe20003f85340 */
[----:B------:R-:W-:Y:S01]  /*5cf0*/  UPLOP3.LUT UP0, UPT, UPT, UPT, UPT, 0x40, 0x4 ;  /* 0x000000000004789c */ /* 0x000fe20003f0e870 */
[----:B------:R-:W-:Y:S05]  /*5d00*/  ISETP.NE.AND.EX P2, PT, RZ, UR47, PT, P2 ;  /* 0x0000002fff007c0c */ /* 0x000fea000bf45320 */
[----:B------:R-:W-:Y:S06]  /*5d10*/  UISETP.NE.AND UP2, UPT, UR4, URZ, UPT ;  /* 0x000000ff0400728c */ /* 0x000fec000bf45270 */
[----:B------:R-:W-:Y:S05]  /*5d20*/  PLOP3.LUT P1, PT, PT, PT, UP2, 0x80, 0x8 ;  /* 0x000000000008781c */ /* 0x000fea0003f2f028 */
[----:B------:R-:W-:Y:S06]  /*5d30*/  @UP2 UPLOP3.LUT UP0, UPT, UPT, UPT, UP1, 0x80, 0x8 ;  /* 0x000000000008289c */ /* 0x000fec0003f0f010 */
[----:B------:R-:W-:Y:S01]  /*5d40*/  PLOP3.LUT P0, PT, PT, PT, UP0, 0x80, 0x8 ;  /* 0x000000000008781c */ /* 0x000fe20003f0f008 */
[----:B------:R-:W-:Y:S01]  /*5d50*/  @!UPT UIADD3 URZ, UPT, UPT, URZ, URZ, URZ ;  /* 0x000000fffffff290 */ /* 0x000fe2000fffe0ff */
[----:B------:R-:W-:Y:S11]  /*5d60*/  BRA.U !UP1, `(.L_x_96) ;  /* 0x00000001093c7547 */ /* 0x000ff6000b800000 */
[----:B------:R-:W-:Y:S01]  /*5d70*/  UISETP.NE.U32.AND UP0, UPT, UR46, URZ, UPT ;  /* 0x000000ff2e00728c */ /* 0x000fe2000bf05070 */
[----:B-1----:R-:W-:Y:S01]  /*5d80*/  HFMA2 R0, -RZ, RZ, 0, 5.9604644775390625e-08 ;  /* 0x00000001ff007431 */ /* 0x002fe200000001ff */
[----:B------:R-:W1:Y:S01]  /*5d90*/  LDCU.64 UR8, c[0x0][0x358] ;  /* 0x00006b00ff0877ac */ /* 0x000e620008000a00 */
[----:B------:R-:W-:Y:S01]  /*5da0*/  IMAD.MOV.U32 R85, RZ, RZ, 0x1 ;  /* 0x00000001ff557424 */ /* 0x000fe200078e00ff */
[----:B------:R-:W-:Y:S06]  /*5db0*/  UISETP.NE.AND.EX UP0, UPT, UR47, URZ, UPT, UP0 ;  /* 0x000000ff2f00728c */ /* 0x000fec000bf05300 */
[----:B------:R-:W-:Y:S05]  /*5dc0*/  PLOP3.LUT P3, PT, PT, PT, UP0, 0x80, 0x8 ;  /* 0x000000000008781c */ /* 0x000fea0003f6f008 */
[----:B------:R-:W2:Y:S01]  /*5dd0*/  @UP0 LDCU.64 UR4, c[0x0][0x888] ;  /* 0x00011100ff0407ac */ /* 0x000ea20008000a00 */
[----:B------:R-:W-:Y:S07]  /*5de0*/  @UP0 UIMAD UR6, UR36, UR60, URZ ;  /* 0x0000003c240602a4 */ /* 0x000fee000f8e02ff */
[----:B------:R-:W-:Y:S01]  /*5df0*/  @!P3 PRMT R85, R0, 0x7610, R85 ;  /* 0x000076100055b816 */ /* 0x000fe20000000055 */
[----:B--2---:R-:W-:Y:S06]  /*5e00*/  @UP0 UIMAD.WIDE UR4, UR6, 0x4, UR4 ;  /* 0x00000004060408a5 */ /* 0x004fec000f8e0204 */
[----:B------:R-:W-:Y:S01]  /*5e10*/  IMAD.U32 R2, RZ, RZ, UR4 ;  /* 0x00000004ff027e24 */ /* 0x000fe2000f8e00ff */
[----:B------:R-:W-:Y:S04]  /*5e20*/  MOV R3, UR5 ;  /* 0x0000000500037c02 */ /* 0x000fe80008000f00 */
[----:B------:R-:W2:Y:S01]  /*5e30*/  @!UP0 LDCU UR4, c[0x0][0x880] ;  /* 0x00011000ff0487ac */ /* 0x000ea20008000800 */
[----:B-1---5:R3:W5:Y:S02]  /*5e40*/  @P3 LDG.E R41, desc[UR8][R2.64] ;  /* 0x0000000802293981 */ /* 0x022764000c1e1900 */
[----:B--23--:R-:W-:Y:S02]  /*5e50*/  @!P3 IMAD.U32 R41, RZ, RZ, UR4 ;  /* 0x00000004ff29be24 */ /* 0x00cfe4000f8e00ff */
.L_x_96:
[----:B------:R-:W-:Y:S05]  /*5e60*/  @!P4 BRA `(.L_x_97) ;  /* 0x000000000024c947 */ /* 0x000fea0003800000 */
[----:B------:R-:W-:Y:S01]  /*5e70*/  ISETP.NE.U32.AND P3, PT, R80, RZ, PT ;  /* 0x000000ff5000720c */ /* 0x000fe20003f65070 */
[----:B------:R-:W2:Y:S03]  /*5e80*/  LDCU.64 UR4, c[0x0][0x358] ;  /* 0x00006b00ff0477ac */ /* 0x000ea60008000a00 */
[----:B------:R-:W-:Y:S11]  /*5e90*/  ISETP.NE.AND.EX P3, PT, R81, RZ, PT, P3 ;  /* 0x000000ff5100720c */ /* 0x000ff60003f65330 */
[----:B------:R-:W-:Y:S02]  /*5ea0*/  @!UPT UIADD3 URZ, UPT, UPT, URZ, URZ, URZ ;  /* 0x000000fffffff290 */ /* 0x000fe4000fffe0ff */
[----:B------:R-:W3:Y:S01]  /*5eb0*/  @P3 LDC.64 R2, c[0x0][0x8a8] ;  /* 0x00022a00ff023b82 */ /* 0x000ee20000000a00 */
[----:B-1----:R-:W-:Y:S04]  /*5ec0*/  @P3 IMAD R0, R82, UR36, RZ ;  /* 0x0000002452003c24 */ /* 0x002fe8000f8e02ff */
[----:B---3--:R-:W-:Y:S05]  /*5ed0*/  @P3 IMAD.WIDE R2, R0, 0x4, R2 ;  /* 0x0000000400023825 */ /* 0x008fea00078e0202 */
[----:B--2--5:R2:W5:Y:S02]  /*5ee0*/  @P3 LDG.E R38, desc[UR4][R2.64] ;  /* 0x0000000402263981 */ /* 0x024564000c1e1900 */
[----:B--2---:R-:W3:Y:S02]  /*5ef0*/  @!P3 LDC R38, c[0x0][0x8a0] ;  /* 0x00022800ff26bb82 */ /* 0x004ee40000000800 */
.L_x_97:
[----:B-----5:R-:W-:Y:S01]  /*5f00*/  FSETP.NEU.AND P4, PT, R41, RZ, PT ;  /* 0x000000ff2900720b */ /* 0x020fe20003f8d000 */
[----:B------:R-:W-:Y:S01]  /*5f10*/  BSSY B1, `(.L_x_98) ;  /* 0x0000042000017945 */ /* 0x000fe20003800000 */
[----:B------:R-:W-:Y:S01]  /*5f20*/  SEL R6, RZ, 0xffffffff, P2 ;  /* 0xffffffffff067807 */ /* 0x000fe20001000000 */
[----:B------:R-:W-:Y:S01]  /*5f30*/  IMAD.MOV.U32 R100, RZ, RZ, 0x1 ;  /* 0x00000001ff647424 */ /* 0x000fe200078e00ff */
[----:B------:R-:W-:Y:S02]  /*5f40*/  LOP3.LUT P3, RZ, R85, 0xff, RZ, 0xc0, !PT ;  /* 0x000000ff55ff7812 */ /* 0x000fe4000786c0ff */
[----:B------:R-:W-:Y:S02]  /*5f50*/  CS2R R78, SRZ ;  /* 0x00000000004e7805 */ /* 0x000fe4000001ff00 */
[----:B------:R-:W-:Y:S02]  /*5f60*/  @P1 SEL R3, RZ, 0xffffffff, P4 ;  /* 0xffffffffff031807 */ /* 0x000fe40002000000 */
[----:B------:R-:W-:Y:S02]  /*5f70*/  CS2R R76, SRZ ;  /* 0x00000000004c7805 */ /* 0x000fe4000001ff00 */
[----:B------:R-:W-:Y:S02]  /*5f80*/  LEA R2, R93, UR44, 0x3 ;  /* 0x0000002c5d027c11 */ /* 0x000fe4000f8e18ff */
[----:B------:R-:W-:Y:S02]  /*5f90*/  CS2R R74, SRZ ;  /* 0x00000000004a7805 */ /* 0x000fe4000001ff00 */
[----:B------:R-:W-:Y:S02]  /*5fa0*/  @P0 SEL R3, R6, R3, !P3 ;  /* 0x0000000306030207 */ /* 0x000fe40005800000 */
[----:B------:R-:W-:Y:S02]  /*5fb0*/  CS2R R72, SRZ ;  /* 0x0000000000487805 */ /* 0x000fe4000001ff00 */
[----:B------:R-:W-:Y:S02]  /*5fc0*/  LEA R71, R36, UR44, 0x3 ;  /* 0x0000002c24477c11 */ /* 0x000fe4000f8e18ff */
[----:B------:R-:W-:Y:S02]  /*5fd0*/  @P1 LOP3.LUT R3, R3, 0x1, RZ, 0xc0, !PT ;  /* 0x0000000103031812 */ /* 0x000fe400078ec0ff */
[----:B------:R-:W-:Y:S02]  /*5fe0*/  SHF.L.U32 R4, R94, 0x1f, RZ ;  /* 0x0000001f5e047819 */ /* 0x000fe400000006ff */
[----:B------:R-:W-:Y:S02]  /*5ff0*/  ISETP.NE.U32.OR P6, PT, R3, 0x1, !P1 ;  /* 0x000000010300780c */ /* 0x000fe40004fc5470 */
[----:B------:R-:W-:Y:S02]  /*6000*/  PLOP3.LUT P2, PT, PT, PT, UP1, 0x80, 0x8 ;  /* 0x000000000008781c */ /* 0x000fe40003f4f018 */
[----:B------:R-:W-:Y:S02]  /*6010*/  LEA.HI R39, R36, R36, RZ, 0x1 ;  /* 0x0000002424277211 */ /* 0x000fe400078f08ff */
[----:B------:R-:W-:Y:S02]  /*6020*/  SEL R3, RZ, 0xffffffff, P4 ;  /* 0xffffffffff037807 */ /* 0x000fe40002000000 */
[----:B------:R-:W-:Y:S01]  /*6030*/  P2R R102, PR, RZ, 0x40 ;  /* 0x00000040ff667803 */ /* 0x000fe20000000000 */
[C---:B-1----:R-:W-:Y:S01]  /*6040*/  IMAD.SHL.U32 R0, R39.reuse, 0x80, RZ ;  /* 0x0000008027007824 */ /* 0x042fe200078e00ff */
[----:B------:R-:W-:Y:S03]  /*6050*/  LOP3.LUT R39, R39, 0xffe, RZ, 0xc0, !PT ;  /* 0x00000ffe27277812 */ /* 0x000fe600078ec0ff */
[----:B------:R-:W-:Y:S02]  /*6060*/  @P6 SHF.L.U32 R5, R91, 0x1f, RZ ;  /* 0x0000001f5b056819 */ /* 0x000fe400000006ff */
[----:B------:R-:W-:Y:S01]  /*6070*/  @P2 SEL R3, R6, R3, !P3 ;  /* 0x0000000306032207 */ /* 0x000fe20005800000 */
[----:B------:R-:W-:Y:S01]  /*6080*/  IMAD.IADD R39, R36, 0x1, -R39 ;  /* 0x0000000124277824 */ /* 0x000fe200078e0a27 */
[----:B------:R-:W1:Y:S01]  /*6090*/  @P6 SYNCS.PHASECHK.TRANS64.TRYWAIT P1, [R2+URZ+0x50], R5 ;  /* 0x00005005020065a7 */ /* 0x000e6200080211ff */
[----:B------:R-:W-:Y:S02]  /*60a0*/  LOP3.LUT R0, R0, 0xffffff00, RZ, 0xc0, !PT ;  /* 0xffffff0000007812 */ /* 0x000fe400078ec0ff */
[----:B------:R-:W-:Y:S03]  /*60b0*/  LOP3.LUT R3, R3, 0x1, RZ, 0xc0, !PT ;  /* 0x0000000103037812 */ /* 0x000fe600078ec0ff */
[----:B------:R-:W-:Y:S01]  /*60c0*/  IMAD.IADD R0, R37, 0x1, R0 ;  /* 0x0000000125007824 */ /* 0x000fe200078e0200 */
[----:B------:R-:W-:Y:S03]  /*60d0*/  ISETP.NE.U32.AND P5, PT, R3, 0x1, PT ;  /* 0x000000010300780c */ /* 0x000fe60003fa5070 */
[----:B------:R-:W-:Y:S01]  /*60e0*/  IMAD R39, R39, 0x100000, R0 ;  /* 0x0010000027277824 */ /* 0x000fe200078e0200 */
[----:B------:R-:W-:Y:S01]  /*60f0*/  P2R R101, PR, RZ, 0x20 ;  /* 0x00000020ff657803 */ /* 0x000fe20000000000 */
[----:B------:R2:W4:Y:S01]  /*6100*/  SYNCS.PHASECHK.TRANS64.TRYWAIT P0, [R71+URZ+0xc0], R4 ;  /* 0x0000c004470075a7 */ /* 0x00052200080011ff */
[----:B-1----:R-:W-:Y:S01]  /*6110*/  @P6 SEL R100, RZ, 0x1, !P1 ;  /* 0x00000001ff646807 */ /* 0x002fe20004800000 */
[----:B--2---:R-:W-:Y:S06]  /*6120*/  @!P6 BRA `(.L_x_99) ;  /* 0x000000000080e947 */ /* 0x004fec0003800000 */
[----:B------:R-:W-:Y:S01]  /*6130*/  @P5 IMAD R6, R93, 0x1000, R84 ;  /* 0x000010005d065824 */ /* 0x000fe200078e0254 */
[----:B------:R-:W1:Y:S01]  /*6140*/  S2R R0, SR_CgaCtaId ;  /* 0x0000000000007919 */ /* 0x000e620000008800 */
[----:B------:R-:W-:Y:S01]  /*6150*/  ISETP.NE.AND P1, PT, R100, RZ, PT ;  /* 0x000000ff6400720c */ /* 0x000fe20003f25270 */
[----:B------:R-:W-:Y:S01]  /*6160*/  BSSY B0, `(.L_x_100) ;  /* 0x000000b000007945 */ /* 0x000fe20003800000 */
[----:B------:R-:W-:Y:S01]  /*6170*/  @P5 VIADD R5, R6, UR44 ;  /* 0x0000002c06055c36 */ /* 0x000fe20008000000 */
[----:B------:R-:W-:Y:S02]  /*6180*/  CS2R R74, SRZ ;  /* 0x00000000004a7805 */ /* 0x000fe4000001ff00 */
[----:B------:R-:W-:Y:S02]  /*6190*/  CS2R R72, SRZ ;  /* 0x0000000000487805 */ /* 0x000fe4000001ff00 */
[----:B------:R-:W-:Y:S01]  /*61a0*/  CS2R R78, SRZ ;  /* 0x00000000004e7805 */ /* 0x000fe2000001ff00 */
[----:B------:R-:W-:Y:S01]  /*61b0*/  @P5 IMAD R5, R95, -0x10, R5 ;  /* 0xfffffff05f055824 */ /* 0x000fe200078e0205 */
[----:B------:R-:W-:Y:S04]  /*61c0*/  CS2R R76, SRZ ;  /* 0x00000000004c7805 */ /* 0x000fe8000001ff00 */
[----:B------:R-:W-:Y:S05]  /*61d0*/  @P1 BRA `(.L_x_101) ;  /* 0x00000000000c1947 */ /* 0x000fea0003800000 */
[----:B------:R-:W-:Y:S04]  /*61e0*/  SHF.L.U32 R3, R91, 0x1f, RZ ;  /* 0x0000001f5b037819 */ /* 0x000fe800000006ff */
[----:B------:R-:W2:Y:S02]  /*61f0*/  SYNCS.PHASECHK.TRANS64.TRYWAIT P1, [R2+URZ+0x50], R3 ;  /* 0x00005003020075a7 */ /* 0x000ea400080211ff */
[----:B--2---:R-:W-:Y:S05]  /*6200*/  @!P1 BRA `(.L_x_102) ;  /* 0x0000004000209947 */ /* 0x004fea0003800000 */
.L_x_101:
[----:B------:R-:W-:Y:S05]  /*6210*/  BSYNC B0 ;  /* 0x0000000000007941 */ /* 0x000fea0003800000 */
.L_x_100:
[----:B------:R-:W-:Y:S01]  /*6220*/  ISETP.NE.AND P1, PT, R101, RZ, PT ;  /* 0x000000ff6500720c */ /* 0x000fe20003f25270 */
[----:B--2---:R-:W-:Y:S02]  /*6230*/  VIADD R3, R2, 0x70 ;  /* 0x0000007002037836 */ /* 0x004fe40000000000 */
[----:B------:R-:W-:Y:S03]  /*6240*/  VIADD R93, R93, 0x1 ;  /* 0x000000015d5d7836 */ /* 0x000fe60000000000 */
[----:B-1----:R-:W-:Y:S07]  /*6250*/  PRMT R0, R0, 0x654, R3 ;  /* 0x0000065400007816 */ /* 0x002fee0000000003 */
[----:B------:R1:W2:Y:S04]  /*6260*/  @P1 LDS.128 R72, [R6+UR44+0x200] ;  /* 0x0002002c06481984 */ /* 0x0002a80008000c00 */
[----:B------:R1:W1:Y:S01]  /*6270*/  @P1 LDS.128 R76, [R5+0x210] ;  /* 0x00021000054c1984 */ /* 0x0002620000000c00 */
[C---:B------:R-:W-:Y:S01]  /*6280*/  ISETP.NE.AND P1, PT, R93.reuse, 0x4, PT ;  /* 0x000000045d00780c */ /* 0x040fe20003f25270 */
[----:B------:R-:W-:Y:S01]  /*6290*/  @!PT LDS RZ, [RZ] ;  /* 0x00000000fffff984 */ /* 0x000fe20000000800 */
[----:B------:R-:W-:Y:S01]  /*62a0*/  @!PT LDS RZ, [RZ] ;  /* 0x00000000fffff984 */ /* 0x000fe20000000800 */
[----:B------:R-:W-:Y:S01]  /*62b0*/  @!PT LDS RZ, [RZ] ;  /* 0x00000000fffff984 */ /* 0x000fe20000000800 */
[----:B------:R-:W-:Y:S01]  /*62c0*/  @!PT LDS RZ, [RZ] ;  /* 0x00000000fffff984 */ /* 0x000fe20000000800 */
[----:B------:R5:W-:Y:S06]  /*62d0*/  MEMBAR.ALL.CTA ;  /* 0x0000000000007992 */ /* 0x000bec0000008000 */
[----:B-----5:R-:W5:Y:S01]  /*62e0*/  FENCE.VIEW.ASYNC.S ;  /* 0x00000000000073c6 */ /* 0x020f620000000000 */
[----:B------:R-:W-:Y:S01]  /*62f0*/  SEL R93, R93, RZ, P1 ;  /* 0x000000ff5d5d7207 */ /* 0x000fe20000800000 */
[----:B-----5:R5:W-:Y:S02]  /*6300*/  SYNCS.ARRIVE.TRANS64.RED.A1T0 RZ, [R0+URZ], RZ ;  /* 0x000000ff00ff79a7 */ /* 0x020be400081004ff */
[----:B-----5:R-:W-:Y:S04]  /*6310*/  SEL R0, RZ, 0x1, P1 ;  /* 0x00000001ff007807 */ /* 0x020fe80000800000 */
[----:B--2---:R-:W-:Y:S02]  /*6320*/  LOP3.LUT R91, R91, R0, RZ, 0x3c, !PT ;  /* 0x000000005b5b7212 */ /* 0x004fe400078e3cff */
.L_x_99:
[----:B------:R-:W-:Y:S05]  /*6330*/  BSYNC B1 ;  /* 0x0000000000017941 */ /* 0x000fea0003800000 */
.L_x_98:
[----:B------:R-:W-:Y:S04]  /*6340*/  SHF.R.U32.HI R3, RZ, 0x15, R39 ;  /* 0x00000015ff037819 */ /* 0x000fe80000011627 */
[----:B------:R-:W-:Y:S01]  /*6350*/  LOP3.LUT P1, RZ, R3, 0x3, R86, 0x48, !PT ;  /* 0x0000000303ff7812 */ /* 0x000fe20007824856 */
[----:B------:R-:W-:Y:S01]  /*6360*/  @!UPT UIADD3 URZ, UPT, UPT, URZ, URZ, URZ ;  /* 0x000000fffffff290 */ /* 0x000fe2000fffe0ff */
[----:B----4-:R-:W-:Y:S11]  /*6370*/  @P0 BRA `(.L_x_103) ;  /* 0x0000000000080947 */ /* 0x010ff60003800000 */
[----:B------:R-:W2:Y:S02]  /*6380*/  SYNCS.PHASECHK.TRANS64.TRYWAIT P0, [R71+URZ+0xc0], R4 ;  /* 0x0000c004470075a7 */ /* 0x000ea400080011ff */
[----:B--2---:R-:W-:Y:S05]  /*6390*/  @!P0 BRA `(.L_x_104) ;  /* 0x0000003c00d08947 */ /* 0x004fea0003800000 */
.L_x_103:
[----:B------:R-:W-:Y:S05]  /*63a0*/  @!P1 BRA `(.L_x_105) ;  /* 0x0000000000409947 */ /* 0x000fea0003800000 */
[----:B------:R-:W1:Y:S01]  /*63b0*/  LDCU.64 UR8, c[0x4][0x78] ;  /* 0x01000f00ff0877ac */ /* 0x000e620008000a00 */
[----:B------:R-:W-:Y:S01]  /*63c0*/  MOV R3, 0x0 ;  /* 0x0000000000037802 */ /* 0x000fe20000000f00 */
[----:B------:R-:W-:Y:S02]  /*63d0*/  HFMA2 R12, -RZ, RZ, 0, 5.9604644775390625e-08 ;  /* 0x00000001ff0c7431 */ /* 0x000fe400000001ff */
[----:B------:R-:W-:Y:S02]  /*63e0*/  IMAD.MOV.U32 R8, RZ, RZ, 0x192 ;  /* 0x00000192ff087424 */ /* 0x000fe400078e00ff */
[----:B------:R-:W-:Y:S01]  /*63f0*/  IMAD.MOV.U32 R13, RZ, RZ, RZ ;  /* 0x000000ffff0d7224 */ /* 0x000fe200078e00ff */
[----:B------:R-:W4:Y:S01]  /*6400*/  LDCU.64 UR6, c[0x4][0x80] ;  /* 0x01001000ff0677ac */ /* 0x000f220008000a00 */
[----:B------:R-:W3:Y:S01]  /*6410*/  LDC.64 R2, c[0x4][R3] ;  /* 0x0100000003027b82 */ /* 0x000ee20000000a00 */
[----:B------:R-:W5:Y:S01]  /*6420*/  LDCU.64 UR4, c[0x4][0x18] ;  /* 0x01000300ff0477ac */ /* 0x000f620008000a00 */
[----:B-1----:R-:W-:Y:S01]  /*6430*/  MOV R5, UR9 ;  /* 0x0000000900057c02 */ /* 0x002fe20008000f00 */
[----:B--2---:R-:W-:Y:S01]  /*6440*/  IMAD.U32 R4, RZ, RZ, UR8 ;  /* 0x00000008ff047e24 */ /* 0x004fe2000f8e00ff */
[----:B----4-:R-:W-:Y:S01]  /*6450*/  MOV R7, UR7 ;  /* 0x0000000700077c02 */ /* 0x010fe20008000f00 */
[----:B------:R-:W-:Y:S01]  /*6460*/  IMAD.U32 R6, RZ, RZ, UR6 ;  /* 0x00000006ff067e24 */ /* 0x000fe2000f8e00ff */
[----:B-----5:R-:W-:Y:S01]  /*6470*/  MOV R11, UR5 ;  /* 0x00000005000b7c02 */ /* 0x020fe20008000f00 */
[----:B------:R-:W-:Y:S02]  /*6480*/  IMAD.U32 R10, RZ, RZ, UR4 ;  /* 0x00000004ff0a7e24 */ /* 0x000fe4000f8e00ff */
[----:B------:R-:W-:Y:S07]  /*6490*/  LEPC R20, `(.L_x_105) ;  /* 0x000000001014794e */ /* 0x000fee0000000000 */
[----:B---3--:R-:W-:Y:S05]  /*64a0*/  CALL.ABS.NOINC R2 ;  /* 0x0000000002007343 */ /* 0x008fea0003c00000 */
.L_x_105:
[-C--:B------:R-:W-:Y:S01]  /*64b0*/  F2FP.F16.E4M3.UNPACK_B R42, R72.reuse ;  /* 0x00000048ff2a723e */ /* 0x080fe200020006ff */
[----:B------:R-:W-:Y:S05]  /*64c0*/  WARPSYNC.ALL ;  /* 0x0000000000007948 */ /* 0x000fea0003800000 */
[----:B------:R-:W-:Y:S01]  /*64d0*/  R2UR UR4, R39 ;  /* 0x00000000270472ca */ /* 0x000fe200000e0000 */
[--C-:B------:R-:W-:Y:S01]  /*64e0*/  HADD2.F32 R40, -RZ, R42.reuse.H0_H0 ;  /* 0x2000002aff287230 */ /* 0x100fe20000004100 */
[----:B------:R-:W-:Y:S01]  /*64f0*/  F2FP.F16.E4M3.UNPACK_B R43, R72.H1 ;  /* 0x00000048ff2b723e */ /* 0x000fe200030006ff */
[----:B------:R-:W-:Y:S01]  /*6500*/  HADD2.F32 R42, -RZ, R42.H1_H1 ;  /* 0x3000002aff2a7230 */ /* 0x000fe20000004100 */
[-C--:B------:R-:W-:Y:S01]  /*6510*/  F2FP.F16.E4M3.UNPACK_B R45, R73.reuse ;  /* 0x00000049ff2d723e */ /* 0x080fe200020006ff */
[----:B------:R-:W-:Y:S01]  /*6520*/  BSSY.RECONVERGENT B0, `(.L_x_106) ;  /* 0x0000099000007945 */ /* 0x000fe20003800200 */
[----:B------:R-:W-:Y:S01]  /*6530*/  F2FP.F16.E4M3.UNPACK_B R47, R73.H1 ;  /* 0x00000049ff2f723e */ /* 0x000fe200030006ff */
[--C-:B------:R-:W-:Y:S01]  /*6540*/  HADD2.F32 R44, -RZ, R43.reuse.H0_H0 ;  /* 0x2000002bff2c7230 */ /* 0x100fe20000004100 */
[-C--:B------:R-:W-:Y:S01]  /*6550*/  F2FP.F16.E4M3.UNPACK_B R49, R74.reuse ;  /* 0x0000004aff31723e */ /* 0x080fe200020006ff */
[----:B------:R-:W-:Y:S01]  /*6560*/  HADD2.F32 R46, -RZ, R43.H1_H1 ;  /* 0x3000002bff2e7230 */ /* 0x000fe20000004100 */
[----:B------:R-:W-:Y:S01]  /*6570*/  F2FP.F16.E4M3.UNPACK_B R51, R74.H1 ;  /* 0x0000004aff33723e */ /* 0x000fe200030006ff */
[--C-:B------:R-:W-:Y:S01]  /*6580*/  HADD2.F32 R43, -RZ, R45.reuse.H0_H0 ;  /* 0x2000002dff2b7230 */ /* 0x100fe20000004100 */
[-C--:B------:R-:W-:Y:S01]  /*6590*/  F2FP.F16.E4M3.UNPACK_B R53, R75.reuse ;  /* 0x0000004bff35723e */ /* 0x080fe200020006ff */
[----:B-12---:R-:W-:Y:S01]  /*65a0*/  LDTM.16dp32bit_t0_t15.x32 R4, tmem[UR4] ;  /* 0x00000004000479ee */ /* 0x006fe20008a80000 */
[----:B------:R-:W3:Y:S01]  /*65b0*/  LDTM.16dp32bit_t16_t31.x32 R4, tmem[UR4+0x20] ;  /* 0x00002004000479ee */ /* 0x000ee20008aa0000 */
[----:B------:R-:W-:Y:S01]  /*65c0*/  IADD3 R112, PT, PT, R84, UR44, RZ ;  /* 0x0000002c54707c10 */ /* 0x000fe2000fffe0ff */
[----:B------:R-:W-:Y:S01]  /*65d0*/  HADD2.F32 R48, -RZ, R45.H1_H1 ;  /* 0x3000002dff307230 */ /* 0x000fe20000004100 */
[----:B------:R-:W-:Y:S01]  /*65e0*/  SHF.L.U32 R103, R90, 0x4, RZ ;  /* 0x000000045a677819 */ /* 0x000fe200000006ff */
[----:B------:R-:W-:Y:S01]  /*65f0*/  HADD2.F32 R52, -RZ, R49.H1_H1 ;  /* 0x30000031ff347230 */ /* 0x000fe20000004100 */
[----:B------:R-:W-:Y:S01]  /*6600*/  F2FP.F16.E4M3.UNPACK_B R55, R75.H1 ;  /* 0x0000004bff37723e */ /* 0x000fe200030006ff */
[----:B------:R-:W-:Y:S01]  /*6610*/  HADD2.F32 R56, -RZ, R53.H1_H1 ;  /* 0x30000035ff387230 */ /* 0x000fe20000004100 */
[-C--:B------:R-:W-:Y:S01]  /*6620*/  F2FP.F16.E4M3.UNPACK_B R57, R76.reuse ;  /* 0x0000004cff39723e */ /* 0x080fe200020006ff */
[--C-:B------:R-:W-:Y:S01]  /*6630*/  HADD2.F32 R45, -RZ, R47.reuse.H0_H0 ;  /* 0x2000002fff2d7230 */ /* 0x100fe20000004100 */
[----:B------:R-:W-:Y:S01]  /*6640*/  F2FP.F16.E4M3.UNPACK_B R59, R76.H1 ;  /* 0x0000004cff3b723e */ /* 0x000fe200030006ff */
[----:B------:R-:W-:Y:S01]  /*6650*/  HADD2.F32 R50, -RZ, R47.H1_H1 ;  /* 0x3000002fff327230 */ /* 0x000fe20000004100 */
[-C--:B------:R-:W-:Y:S01]  /*6660*/  F2FP.F16.E4M3.UNPACK_B R61, R77.reuse ;  /* 0x0000004dff3d723e */ /* 0x080fe200020006ff */
[----:B------:R-:W-:Y:S01]  /*6670*/  HADD2.F32 R47, -RZ, R49.H0_H0 ;  /* 0x20000031ff2f7230 */ /* 0x000fe20000004100 */
[----:B------:R-:W-:Y:S01]  /*6680*/  F2FP.F16.E4M3.UNPACK_B R63, R77.H1 ;  /* 0x0000004dff3f723e */ /* 0x000fe200030006ff */
[----:B------:R-:W-:Y:S01]  /*6690*/  HADD2.F32 R60, -RZ, R57.H1_H1 ;  /* 0x30000039ff3c7230 */ /* 0x000fe20000004100 */
[-C--:B------:R-:W-:Y:S01]  /*66a0*/  F2FP.F16.E4M3.UNPACK_B R65, R78.reuse ;  /* 0x0000004eff41723e */ /* 0x080fe200020006ff */
[----:B------:R-:W-:Y:S01]  /*66b0*/  HADD2.F32 R64, -RZ, R61.H1_H1 ;  /* 0x3000003dff407230 */ /* 0x000fe20000004100 */
[----:B------:R-:W-:Y:S01]  /*66c0*/  F2FP.F16.E4M3.UNPACK_B R67, R78.H1 ;  /* 0x0000004eff43723e */ /* 0x000fe200030006ff */
[----:B------:R-:W-:Y:S01]  /*66d0*/  HADD2.F32 R49, -RZ, R51.H0_H0 ;  /* 0x20000033ff317230 */ /* 0x000fe20000004100 */
[----:B------:R-:W-:Y:S01]  /*66e0*/  ISETP.NE.AND P0, PT, R97, RZ, PT ;  /* 0x000000ff6100720c */ /* 0x000fe20003f05270 */
[----:B------:R-:W-:Y:S01]  /*66f0*/  HADD2.F32 R68, -RZ, R65.H1_H1 ;  /* 0x30000041ff447230 */ /* 0x000fe20000004100 */
[----:B------:R-:W-:Y:S01]  /*6700*/  ISETP.NE.AND P6, PT, R102, RZ, PT ;  /* 0x000000ff6600720c */ /* 0x000fe20003fc5270 */
[----:B------:R-:W-:Y:S02]  /*6710*/  HADD2.F32 R54, -RZ, R51.H1_H1 ;  /* 0x30000033ff367230 */ /* 0x000fe40000004100 */
[C---:B---3--:R-:W-:Y:S01]  /*6720*/  FMUL R0, R38.reuse, R4 ;  /* 0x0000000426007220 */ /* 0x048fe20000400000 */
[C---:B------:R-:W-:Y:S01]  /*6730*/  FMUL R2, R38.reuse, R5 ;  /* 0x0000000526027220 */ /* 0x040fe20000400000 */
[C---:B------:R-:W-:Y:S01]  /*6740*/  FMUL R4, R38.reuse, R8 ;  /* 0x0000000826047220 */ /* 0x040fe20000400000 */
[C---:B------:R-:W-:Y:S01]  /*6750*/  FMUL R5, R38.reuse, R9 ;  /* 0x0000000926057220 */ /* 0x040fe20000400000 */
[C---:B------:R-:W-:Y:S01]  /*6760*/  FFMA R0, R41.reuse, R40, R0 ;  /* 0x0000002829007223 */ /* 0x040fe20000000000 */
[C---:B------:R-:W-:Y:S01]  /*6770*/  FFMA R2, R41.reuse, R42, R2 ;  /* 0x0000002a29027223 */ /* 0x040fe20000000002 */
[C---:B------:R-:W-:Y:S01]  /*6780*/  FMUL R8, R38.reuse, R12 ;  /* 0x0000000c26087220 */ /* 0x040fe20000400000 */
[C---:B------:R-:W-:Y:S01]  /*6790*/  FMUL R9, R38.reuse, R13 ;  /* 0x0000000d26097220 */ /* 0x040fe20000400000 */
[----:B------:R-:W-:Y:S02]  /*67a0*/  HADD2.F32 R51, -RZ, R53.H0_H0 ;  /* 0x20000035ff337230 */ /* 0x000fe40000004100 */
[C---:B------:R-:W-:Y:S01]  /*67b0*/  FMUL R12, R38.reuse, R16 ;  /* 0x00000010260c7220 */ /* 0x040fe20000400000 */
        /* <DEDUP_REMOVED lines=13> */
[C---:B------:R-:W-:Y:S01]  /*6890*/  FFMA R3, R41.reuse, R44, R3 ;  /* 0x0000002c29037223 */ /* 0x040fe20000000003 */
[----:B------:R-:W-:Y:S01]  /*68a0*/  F2FP.F16.E4M3.UNPACK_B R40, R79 ;  /* 0x0000004fff28723e */ /* 0x000fe200020006ff */
[C---:B------:R-:W-:Y:S01]  /*68b0*/  FFMA R7, R41.reuse, R46, R7 ;  /* 0x0000002e29077223 */ /* 0x040fe20000000007 */
[C---:B------:R-:W-:Y:S01]  /*68c0*/  FFMA R4, R41.reuse, R43, R4 ;  /* 0x0000002b29047223 */ /* 0x040fe20000000004 */
[----:B------:R-:W-:Y:S01]  /*68d0*/  F2FP.F16.E4M3.UNPACK_B R42, R79.H1 ;  /* 0x0000004fff2a723e */ /* 0x000fe200030006ff */
[C---:B------:R-:W-:Y:S01]  /*68e0*/  FFMA R5, R41.reuse, R48, R5 ;  /* 0x0000003029057223 */ /* 0x040fe20000000005 */
[----:B------:R-:W-:Y:S01]  /*68f0*/  FFMA R6, R41, R45, R6 ;  /* 0x0000002d29067223 */ /* 0x000fe20000000006 */
[----:B------:R-:W-:Y:S01]  /*6900*/  F2FP.SATFINITE.E4M3.F32.PACK_AB_MERGE_C R99, R7, R3, RZ ;  /* 0x000000030763723e */ /* 0x000fe200048070ff */
[C---:B------:R-:W-:Y:S01]  /*6910*/  FFMA R11, R41.reuse, R50, R11 ;  /* 0x00000032290b7223 */ /* 0x040fe2000000000b */
[C---:B------:R-:W-:Y:S01]  /*6920*/  FFMA R8, R41.reuse, R47, R8 ;  /* 0x0000002f29087223 */ /* 0x040fe20000000008 */
[----:B------:R-:W-:Y:S01]  /*6930*/  FMUL R10, R38, R14 ;  /* 0x0000000e260a7220 */ /* 0x000fe20000400000 */
[----:B------:R-:W-:Y:S01]  /*6940*/  F2FP.SATFINITE.E4M3.F32.PACK_AB_MERGE_C R104, R2, R0, R99 ;  /* 0x000000000268723e */ /* 0x000fe20004807063 */
[----:B------:R-:W-:Y:S01]  /*6950*/  FFMA R9, R41, R52, R9 ;  /* 0x0000003429097223 */ /* 0x000fe20000000009 */
[----:B------:R-:W-:Y:S01]  /*6960*/  F2FP.SATFINITE.E4M3.F32.PACK_AB_MERGE_C R105, R11, R6, RZ ;  /* 0x000000060b69723e */ /* 0x000fe200048070ff */
[----:B------:R-:W-:Y:S01]  /*6970*/  FFMA R10, R41, R49, R10 ;  /* 0x00000031290a7223 */ /* 0x000fe2000000000a */
[----:B------:R-:W-:Y:S01]  /*6980*/  IADD3 R99, PT, PT, R112, R103, RZ ;  /* 0x0000006770637210 */ /* 0x000fe20007ffe0ff */
[C---:B------:R-:W-:Y:S01]  /*6990*/  FMUL R15, R38.reuse, R15 ;  /* 0x0000000f260f7220 */ /* 0x040fe20000400000 */
[--C-:B------:R-:W-:Y:S01]  /*69a0*/  HADD2.F32 R53, -RZ, R55.reuse.H0_H0 ;  /* 0x20000037ff357230 */ /* 0x100fe20000004100 */
[----:B------:R-:W-:Y:S01]  /*69b0*/  F2FP.SATFINITE.E4M3.F32.PACK_AB_MERGE_C R105, R5, R4, R105 ;  /* 0x000000040569723e */ /* 0x000fe20004807069 */
[----:B------:R-:W-:Y:S02]  /*69c0*/  HADD2.F32 R58, -RZ, R55.H1_H1 ;  /* 0x30000037ff3a7230 */ /* 0x000fe40000004100 */
[C---:B------:R-:W-:Y:S01]  /*69d0*/  FFMA R15, R41.reuse, R54, R15 ;  /* 0x00000036290f7223 */ /* 0x040fe2000000000f */
[C---:B------:R-:W-:Y:S01]  /*69e0*/  FFMA R12, R41.reuse, R51, R12 ;  /* 0x00000033290c7223 */ /* 0x040fe2000000000c */
[C---:B------:R-:W-:Y:S01]  /*69f0*/  FFMA R13, R41.reuse, R56, R13 ;  /* 0x00000038290d7223 */ /* 0x040fe2000000000d */
[----:B------:R-:W-:Y:S02]  /*6a00*/  HADD2.F32 R55, -RZ, R57.H0_H0 ;  /* 0x20000039ff377230 */ /* 0x000fe40000004100 */
[C---:B------:R-:W-:Y:S01]  /*6a10*/  FMUL R14, R38.reuse, R18 ;  /* 0x00000012260e7220 */ /* 0x040fe20000400000 */
[C---:B------:R-:W-:Y:S01]  /*6a20*/  FMUL R19, R38.reuse, R19 ;  /* 0x0000001326137220 */ /* 0x040fe20000400000 */
[--C-:B------:R-:W-:Y:S02]  /*6a30*/  HADD2.F32 R57, -RZ, R59.reuse.H0_H0 ;  /* 0x2000003bff397230 */ /* 0x100fe40000004100 */
[C---:B------:R-:W-:Y:S01]  /*6a40*/  FMUL R18, R38.reuse, R22 ;  /* 0x0000001626127220 */ /* 0x040fe20000400000 */
[C---:B------:R-:W-:Y:S01]  /*6a50*/  FFMA R14, R41.reuse, R53, R14 ;  /* 0x00000035290e7223 */ /* 0x040fe2000000000e */
[----:B------:R-:W-:Y:S02]  /*6a60*/  HADD2.F32 R62, -RZ, R59.H1_H1 ;  /* 0x3000003bff3e7230 */ /* 0x000fe40000004100 */
[C---:B------:R-:W-:Y:S01]  /*6a70*/  FFMA R19, R41.reuse, R58, R19 ;  /* 0x0000003a29137223 */ /* 0x040fe20000000013 */
[----:B------:R-:W-:Y:S02]  /*6a80*/  HADD2.F32 R59, -RZ, R61.H0_H0 ;  /* 0x2000003dff3b7230 */ /* 0x000fe40000004100 */
[C---:B------:R-:W-:Y:S01]  /*6a90*/  FMUL R23, R38.reuse, R23 ;  /* 0x0000001726177220 */ /* 0x040fe20000400000 */
[C---:B------:R-:W-:Y:S01]  /*6aa0*/  FFMA R16, R41.reuse, R55, R16 ;  /* 0x0000003729107223 */ /* 0x040fe20000000010 */
[C---:B------:R-:W-:Y:S01]  /*6ab0*/  FFMA R17, R41.reuse, R60, R17 ;  /* 0x0000003c29117223 */ /* 0x040fe20000000011 */
[--C-:B------:R-:W-:Y:S02]  /*6ac0*/  HADD2.F32 R61, -RZ, R63.reuse.H0_H0 ;  /* 0x2000003fff3d7230 */ /* 0x100fe40000004100 */
[C---:B------:R-:W-:Y:S01]  /*6ad0*/  FFMA R18, R41.reuse, R57, R18 ;  /* 0x0000003929127223 */ /* 0x040fe20000000012 */
[----:B------:R-:W-:Y:S02]  /*6ae0*/  HADD2.F32 R66, -RZ, R63.H1_H1 ;  /* 0x3000003fff427230 */ /* 0x000fe40000004100 */
[C---:B------:R-:W-:Y:S01]  /*6af0*/  FMUL R22, R38.reuse, R26 ;  /* 0x0000001a26167220 */ /* 0x040fe20000400000 */
[----:B------:R-:W-:Y:S02]  /*6b00*/  HADD2.F32 R63, -RZ, R65.H0_H0 ;  /* 0x20000041ff3f7230 */ /* 0x000fe40000004100 */
[C---:B------:R-:W-:Y:S01]  /*6b10*/  FFMA R23, R41.reuse, R62, R23 ;  /* 0x0000003e29177223 */ /* 0x040fe20000000017 */
[C---:B------:R-:W-:Y:S01]  /*6b20*/  FMUL R27, R38.reuse, R27 ;  /* 0x0000001b261b7220 */ /* 0x040fe20000400000 */
[C---:B------:R-:W-:Y:S01]  /*6b30*/  FFMA R20, R41.reuse, R59, R20 ;  /* 0x0000003b29147223 */ /* 0x040fe20000000014 */
[C---:B------:R-:W-:Y:S01]  /*6b40*/  FFMA R21, R41.reuse, R64, R21 ;  /* 0x0000004029157223 */ /* 0x040fe20000000015 */
[--C-:B------:R-:W-:Y:S02]  /*6b50*/  HADD2.F32 R65, -RZ, R67.reuse.H0_H0 ;  /* 0x20000043ff417230 */ /* 0x100fe40000004100 */
[C---:B------:R-:W-:Y:S01]  /*6b60*/  FFMA R22, R41.reuse, R61, R22 ;  /* 0x0000003d29167223 */ /* 0x040fe20000000016 */
[----:B------:R-:W-:Y:S02]  /*6b70*/  HADD2.F32 R70, -RZ, R67.H1_H1 ;  /* 0x30000043ff467230 */ /* 0x000fe40000004100 */
[C---:B------:R-:W-:Y:S01]  /*6b80*/  FMUL R26, R38.reuse, R30 ;  /* 0x0000001e261a7220 */ /* 0x040fe20000400000 */
[--C-:B------:R-:W-:Y:S02]  /*6b90*/  HADD2.F32 R67, -RZ, R40.reuse.H0_H0 ;  /* 0x20000028ff437230 */ /* 0x100fe40000004100 */
[C---:B------:R-:W-:Y:S01]  /*6ba0*/  FFMA R27, R41.reuse, R66, R27 ;  /* 0x00000042291b7223 */ /* 0x040fe2000000001b */
[C---:B------:R-:W-:Y:S01]  /*6bb0*/  FMUL R31, R38.reuse, R31 ;  /* 0x0000001f261f7220 */ /* 0x040fe20000400000 */
[C---:B------:R-:W-:Y:S01]  /*6bc0*/  FFMA R24, R41.reuse, R63, R24 ;  /* 0x0000003f29187223 */ /* 0x040fe20000000018 */
[----:B------:R-:W-:Y:S02]  /*6bd0*/  HADD2.F32 R40, -RZ, R40.H1_H1 ;  /* 0x30000028ff287230 */ /* 0x000fe40000004100 */
[C---:B------:R-:W-:Y:S01]  /*6be0*/  FFMA R25, R41.reuse, R68, R25 ;  /* 0x0000004429197223 */ /* 0x040fe20000000019 */
[--C-:B------:R-:W-:Y:S02]  /*6bf0*/  HADD2.F32 R69, -RZ, R42.reuse.H0_H0 ;  /* 0x2000002aff457230 */ /* 0x100fe40000004100 */
[C---:B------:R-:W-:Y:S01]  /*6c00*/  FFMA R26, R41.reuse, R65, R26 ;  /* 0x00000041291a7223 */ /* 0x040fe2000000001a */
[----:B------:R-:W-:Y:S02]  /*6c10*/  HADD2.F32 R42, -RZ, R42.H1_H1 ;  /* 0x3000002aff2a7230 */ /* 0x000fe40000004100 */
[C---:B------:R-:W-:Y:S01]  /*6c20*/  FMUL R30, R38.reuse, R34 ;  /* 0x00000022261e7220 */ /* 0x040fe20000400000 */
[----:B------:R-:W-:Y:S01]  /*6c30*/  FFMA R31, R41, R70, R31 ;  /* 0x00000046291f7223 */ /* 0x000fe2000000001f */
[----:B------:R-:W-:Y:S01]  /*6c40*/  FMUL R35, R38, R35 ;  /* 0x0000002326237220 */ /* 0x000fe20000400000 */
[----:B------:R-:W-:Y:S01]  /*6c50*/  F2FP.SATFINITE.E4M3.F32.PACK_AB_MERGE_C R106, R15, R10, RZ ;  /* 0x0000000a0f6a723e */ /* 0x000fe200048070ff */
[----:B------:R-:W-:Y:S01]  /*6c60*/  FFMA R28, R41, R67, R28 ;  /* 0x00000043291c7223 */ /* 0x000fe2000000001c */
[----:B------:R-:W-:Y:S01]  /*6c70*/  F2FP.SATFINITE.E4M3.F32.PACK_AB_MERGE_C R107, R19, R14, RZ ;  /* 0x0000000e136b723e */ /* 0x000fe200048070ff */
[C---:B------:R-:W-:Y:S01]  /*6c80*/  FFMA R29, R41.reuse, R40, R29 ;  /* 0x00000028291d7223 */ /* 0x040fe2000000001d */
[C---:B------:R-:W-:Y:S01]  /*6c90*/  FFMA R30, R41.reuse, R69, R30 ;  /* 0x00000045291e7223 */ /* 0x040fe2000000001e */
[----:B------:R-:W-:Y:S01]  /*6ca0*/  FFMA R35, R41, R42, R35 ;  /* 0x0000002a29237223 */ /* 0x000fe20000000023 */
[----:B------:R-:W-:Y:S02]  /*6cb0*/  F2FP.SATFINITE.E4M3.F32.PACK_AB_MERGE_C R106, R9, R8, R106 ;  /* 0x00000008096a723e */ /* 0x000fe4000480706a */
[----:B------:R-:W-:Y:S02]  /*6cc0*/  F2FP.SATFINITE.E4M3.F32.PACK_AB_MERGE_C R107, R13, R12, R107 ;  /* 0x0000000c0d6b723e */ /* 0x000fe4000480706b */
[----:B------:R-:W-:Y:S02]  /*6cd0*/  F2FP.SATFINITE.E4M3.F32.PACK_AB_MERGE_C R108, R23, R18, RZ ;  /* 0x00000012176c723e */ /* 0x000fe400048070ff */
[----:B------:R-:W-:Y:S01]  /*6ce0*/  F2FP.SATFINITE.E4M3.F32.PACK_AB_MERGE_C R109, R27, R22, RZ ;  /* 0x000000161b6d723e */ /* 0x000fe200048070ff */
[----:B------:R1:W-:Y:S01]  /*6cf0*/  STS.128 [R84+UR44+0x4200], R104 ;  /* 0x0042006854007988 */ /* 0x0003e20008000c2c */
[----:B------:R-:W-:Y:S02]  /*6d00*/  F2FP.SATFINITE.E4M3.F32.PACK_AB_MERGE_C R113, R31, R26, RZ ;  /* 0x0000001a1f71723e */ /* 0x000fe400048070ff */
[----:B------:R-:W-:Y:S02]  /*6d10*/  F2FP.SATFINITE.E4M3.F32.PACK_AB_MERGE_C R114, R35, R30, RZ ;  /* 0x0000001e2372723e */ /* 0x000fe400048070ff */
[----:B------:R-:W-:Y:S02]  /*6d20*/  F2FP.SATFINITE.E4M3.F32.PACK_AB_MERGE_C R108, R17, R16, R108 ;  /* 0x00000010116c723e */ /* 0x000fe4000480706c */
[----:B------:R-:W-:Y:S02]  /*6d30*/  F2FP.SATFINITE.E4M3.F32.PACK_AB_MERGE_C R109, R21, R20, R109 ;  /* 0x00000014156d723e */ /* 0x000fe4000480706d */
[----:B------:R-:W-:Y:S02]  /*6d40*/  F2FP.SATFINITE.E4M3.F32.PACK_AB_MERGE_C R110, R25, R24, R113 ;  /* 0x00000018196e723e */ /* 0x000fe40004807071 */
[----:B------:R-:W-:Y:S02]  /*6d50*/  F2FP.SATFINITE.E4M3.F32.PACK_AB_MERGE_C R111, R29, R28, R114 ;  /* 0x0000001c1d6f723e */ /* 0x000fe40004807072 */
[----:B------:R-:W-:Y:S02]  /*6d60*/  LEA R112, R93, UR44, 0x3 ;  /* 0x0000002c5d707c11 */ /* 0x000fe4000f8e18ff */
[----:B------:R-:W-:Y:S01]  /*6d70*/  @P6 SHF.L.U32 R113, R91, 0x1f, RZ ;  /* 0x0000001f5b716819 */ /* 0x000fe200000006ff */
[----:B------:R1:W-:Y:S01]  /*6d80*/  STS.128 [R99+0x4210], R108 ;  /* 0x0042106c63007388 */ /* 0x0003e20000000c00 */
[----:B------:R-:W-:Y:S01]  /*6d90*/  @!PT LDS RZ, [RZ] ;  /* 0x00000000fffff984 */ /* 0x000fe20000000800 */
[----:B------:R-:W-:Y:S01]  /*6da0*/  @!PT LDS RZ, [RZ] ;  /* 0x00000000fffff984 */ /* 0x000fe20000000800 */
[----:B------:R-:W-:Y:S01]  /*6db0*/  @!PT LDS RZ, [RZ] ;  /* 0x00000000fffff984 */ /* 0x000fe20000000800 */
[----:B------:R-:W-:Y:S01]  /*6dc0*/  @!PT LDS RZ, [RZ] ;  /* 0x00000000fffff984 */ /* 0x000fe20000000800 */
[----:B------:R2:W-:Y:S07]  /*6dd0*/  MEMBAR.ALL.CTA ;  /* 0x0000000000007992 */ /* 0x0005ee0000008000 */
[----:B--2---:R-:W2:Y:S02]  /*6de0*/  FENCE.VIEW.ASYNC.S ;  /* 0x00000000000073c6 */ /* 0x004ea40000000000 */
[----:B--2---:R-:W-:Y:S06]  /*6df0*/  BAR.SYNC.DEFER_BLOCKING 0x1, 0x80 ;  /* 0x0042000000007b1d */ /* 0x004fec0000010000 */
[----:B------:R-:W-:Y:S05]  /*6e00*/  @P0 BRA `(.L_x_107) ;  /* 0x0000000000280947 */ /* 0x000fea0003800000 */
[----:B------:R-:W-:Y:S01]  /*6e10*/  UIADD3 UR4, UPT, UPT, UR44, 0x4200, URZ ;  /* 0x000042002c047890 */ /* 0x000fe2000fffe0ff */
[----:B------:R-:W-:Y:S05]  /*6e20*/  UMOV UR51, UR36 ;  /* 0x0000002400337c82 */ /* 0x000fea0008000000 */
[----:B------:R-:W-:Y:S01]  /*6e30*/  MOV R96, UR4 ;  /* 0x0000000400607c02 */ /* 0x000fe20008000f00 */
[----:B------:R-:W-:Y:S03]  /*6e40*/  UIADD3 UR4, UP0, UPT, UR62, 0x680, URZ ;  /* 0x000006803e047890 */ /* 0x000fe6000ff1e0ff */
[----:B------:R-:W-:Y:S01]  /*6e50*/  R2UR UR48, R96 ;  /* 0x00000000603072ca */ /* 0x000fe200000e0000 */
[----:B------:R-:W-:Y:S11]  /*6e60*/  UIADD3.X UR5, UPT, UPT, URZ, UR63, URZ, UP0, !UPT ;  /* 0x0000003fff057290 */ /* 0x000ff600087fe4ff */
[----:B------:R-:W-:Y:S01]  /*6e70*/  @!UPT UIADD3 URZ, UPT, UPT, URZ, URZ, URZ ;  /* 0x000000fffffff290 */ /* 0x000fe2000fffe0ff */
[----:B------:R2:W-:Y:S01]  /*6e80*/  UTMASTG.3D [UR48], [UR4] ;  /* 0x00000030040073b5 */ /* 0x0005e20008010000 */
[----:B------:R0:W-:Y:S01]  /*6e90*/  UTMACMDFLUSH ;  /* 0x00000000000079b7 */ /* 0x0001e20000000000 */
[----:B--2---:R-:W-:Y:S04]  /*6ea0*/  DEPBAR.LE SB0, 0x1 ;  /* 0x000080400000791a */ /* 0x004fe80000000000 */
.L_x_107:
[----:B------:R-:W-:Y:S05]  /*6eb0*/  BSYNC.RECONVERGENT B0 ;  /* 0x0000000000007941 */ /* 0x000fea0003800200 */
.L_x_106:
[----:B------:R-:W-:Y:S06]  /*6ec0*/  BAR.SYNC.DEFER_BLOCKING 0x1, 0x80 ;  /* 0x0042000000007b1d */ /* 0x000fec0000010000 */
[----:B------:R-:W2:Y:S01]  /*6ed0*/  @P6 SYNCS.PHASECHK.TRANS64.TRYWAIT P0, [R112+URZ+0x50], R113 ;  /* 0x00005071700065a7 */ /* 0x000ea200080011ff */
[----:B------:R-:W-:Y:S01]  /*6ee0*/  BSSY B1, `(.L_x_108) ;  /* 0x0000020000017945 */ /* 0x000fe20003800000 */
[----:B--2---:R-:W-:Y:S03]  /*6ef0*/  @P6 SEL R100, RZ, 0x1, !P0 ;  /* 0x00000001ff646807 */ /* 0x004fe60004000000 */
[----:B------:R-:W-:Y:S05]  /*6f00*/  @!P6 BRA `(.L_x_109) ;  /* 0x000000000074e947 */ /* 0x000fea0003800000 */
[----:B------:R-:W-:Y:S01]  /*6f10*/  ISETP.NE.AND P1, PT, R101, RZ, PT ;  /* 0x000000ff6500720c */ /* 0x000fe20003f25270 */
[----:B------:R-:W2:Y:S01]  /*6f20*/  S2R R0, SR_CgaCtaId ;  /* 0x0000000000007919 */ /* 0x000ea20000008800 */
[----:B------:R-:W-:Y:S01]  /*6f30*/  ISETP.NE.AND P0, PT, R100, RZ, PT ;  /* 0x000000ff6400720c */ /* 0x000fe20003f05270 */
[----:B------:R-:W-:Y:S10]  /*6f40*/  BSSY B0, `(.L_x_110) ;  /* 0x0000008000007945 */ /* 0x000ff40003800000 */
[----:B------:R-:W-:Y:S05]  /*6f50*/  @P1 IMAD R2, R93, 0x1000, R84 ;  /* 0x000010005d021824 */ /* 0x000fea00078e0254 */
[----:B------:R-:W-:Y:S05]  /*6f60*/  @P1 IADD3 R4, PT, PT, R2, UR44, RZ ;  /* 0x0000002c02041c10 */ /* 0x000fea000fffe0ff */
[----:B------:R-:W-:Y:S01]  /*6f70*/  @P1 IMAD.IADD R4, R4, 0x1, R103 ;  /* 0x0000000104041824 */ /* 0x000fe200078e0267 */
[----:B------:R-:W-:Y:S06]  /*6f80*/  @P0 BRA `(.L_x_111) ;  /* 0x00000000000c0947 */ /* 0x000fec0003800000 */
[----:B------:R-:W-:Y:S04]  /*6f90*/  SHF.L.U32 R3, R91, 0x1f, RZ ;  /* 0x0000001f5b037819 */ /* 0x000fe800000006ff */
[----:B------:R-:W3:Y:S02]  /*6fa0*/  SYNCS.PHASECHK.TRANS64.TRYWAIT P0, [R112+URZ+0x50], R3 ;  /* 0x00005003700075a7 */ /* 0x000ee400080011ff */
[----:B---3--:R-:W-:Y:S05]  /*6fb0*/  @!P0 BRA `(.L_x_112) ;  /* 0x0000003000dc8947 */ /* 0x008fea0003800000 */
.L_x_111:
[----:B------:R-:W-:Y:S05]  /*6fc0*/  BSYNC B0 ;  /* 0x0000000000007941 */ /* 0x000fea0003800000 */
.L_x_110:
[----:B------:R-:W-:Y:S01]  /*6fd0*/  ISETP.NE.AND P0, PT, R101, RZ, PT ;  /* 0x000000ff6500720c */ /* 0x000fe20003f05270 */
[----:B---3--:R-:W-:Y:S02]  /*6fe0*/  VIADD R3, R112, 0x70 ;  /* 0x0000007070037836 */ /* 0x008fe40000000000 */
[----:B------:R-:W-:Y:S03]  /*6ff0*/  VIADD R93, R93, 0x1 ;  /* 0x000000015d5d7836 */ /* 0x000fe60000000000 */
[----:B--2---:R-:W-:Y:S07]  /*7000*/  PRMT R0, R0, 0x654, R3 ;  /* 0x0000065400007816 */ /* 0x004fee0000000003 */
[----:B------:R2:W3:Y:S04]  /*7010*/  @P0 LDS.128 R72, [R2+UR44+0x200] ;  /* 0x0002002c02480984 */ /* 0x0004e80008000c00 */
[----:B------:R2:W4:Y:S01]  /*7020*/  @P0 LDS.128 R76, [R4+0x210] ;  /* 0x00021000044c0984 */ /* 0x0005220000000c00 */
        /* <DEDUP_REMOVED lines=10> */
[----:B--23--:R-:W-:Y:S02]  /*70d0*/  LOP3.LUT R91, R91, R0, RZ, 0x3c, !PT ;  /* 0x000000005b5b7212 */ /* 0x00cfe400078e3cff */
.L_x_109:
[----:B------:R-:W-:Y:S05]  /*70e0*/  BSYNC B1 ;  /* 0x0000000000017941 */ /* 0x000fea0003800000 */
.L_x_108:
[----:B------:R-:W-:Y:S05]  /*70f0*/  VIADD R3, R39, 0x40 ;  /* 0x0000004027037836 */ /* 0x000fea0000000000 */
[----:B------:R-:W-:Y:S04]  /*7100*/  SHF.R.U32.HI R3, RZ, 0x15, R3 ;  /* 0x00000015ff037819 */ /* 0x000fe80000011603 */
[----:B------:R-:W-:Y:S11]  /*7110*/  LOP3.LUT P0, RZ, R3, 0x3, R86, 0x48, !PT ;  /* 0x0000000303ff7812 */ /* 0x000ff60007804856 */
[----:B------:R-:W-:Y:S02]  /*7120*/  @!UPT UIADD3 URZ, UPT, UPT, URZ, URZ, URZ ;  /* 0x000000fffffff290 */ /* 0x000fe4000fffe0ff */
[----:B------:R-:W-:Y:S05]  /*7130*/  @!P0 BRA `(.L_x_113) ;  /* 0x0000000000408947 */ /* 0x000fea0003800000 */
[----:B------:R-:W2:Y:S01]  /*7140*/  LDCU.64 UR8, c[0x4][0x78] ;  /* 0x01000f00ff0877ac */ /* 0x000ea20008000a00 */
[----:B------:R-:W-:Y:S01]  /*7150*/  MOV R3, 0x0 ;  /* 0x0000000000037802 */ /* 0x000fe20000000f00 */
[----:B------:R-:W-:Y:S02]  /*7160*/  HFMA2 R12, -RZ, RZ, 0, 5.9604644775390625e-08 ;  /* 0x00000001ff0c7431 */ /* 0x000fe400000001ff */
[----:B------:R-:W-:Y:S02]  /*7170*/  IMAD.MOV.U32 R8, RZ, RZ, 0x192 ;  /* 0x00000192ff087424 */ /* 0x000fe400078e00ff */
[----:B------:R-:W-:Y:S01]  /*7180*/  IMAD.MOV.U32 R13, RZ, RZ, RZ ;  /* 0x000000ffff0d7224 */ /* 0x000fe200078e00ff */
[----:B------:R-:W3:Y:S01]  /*7190*/  LDCU.64 UR6, c[0x4][0x80] ;  /* 0x01001000ff0677ac */ /* 0x000ee20008000a00 */
[----:B------:R-:W1:Y:S01]  /*71a0*/  LDC.64 R2, c[0x4][R3] ;  /* 0x0100000003027b82 */ /* 0x000e620000000a00 */
[----:B------:R-:W5:Y:S01]  /*71b0*/  LDCU.64 UR4, c[0x4][0x18] ;  /* 0x01000300ff0477ac */ /* 0x000f620008000a00 */
[----:B--2---:R-:W-:Y:S01]  /*71c0*/  MOV R5, UR9 ;  /* 0x0000000900057c02 */ /* 0x004fe20008000f00 */
[----:B------:R-:W-:Y:S01]  /*71d0*/  IMAD.U32 R4, RZ, RZ, UR8 ;  /* 0x00000008ff047e24 */ /* 0x000fe2000f8e00ff */
[----:B---3--:R-:W-:Y:S01]  /*71e0*/  MOV R7, UR7 ;  /* 0x0000000700077c02 */ /* 0x008fe20008000f00 */
[----:B------:R-:W-:Y:S01]  /*71f0*/  IMAD.U32 R6, RZ, RZ, UR6 ;  /* 0x00000006ff067e24 */ /* 0x000fe2000f8e00ff */
[----:B-----5:R-:W-:Y:S01]  /*7200*/  MOV R11, UR5 ;  /* 0x00000005000b7c02 */ /* 0x020fe20008000f00 */
[----:B------:R-:W-:Y:S02]  /*7210*/  IMAD.U32 R10, RZ, RZ, UR4 ;  /* 0x00000004ff0a7e24 */ /* 0x000fe4000f8e00ff */
[----:B------:R-:W-:Y:S07]  /*7220*/  LEPC R20, `(.L_x_113) ;  /* 0x000000001014794e */ /* 0x000fee0000000000 */
[----:B-1--4-:R-:W-:Y:S05]  /*7230*/  CALL.ABS.NOINC R2 ;  /* 0x0000000002007343 */ /* 0x012fea0003c00000 */
.L_x_113:
        /* <DEDUP_REMOVED lines=14> */
[----:B------:R-:W-:Y:S01]  /*7320*/  F2FP.F16.E4M3.UNPACK_B R54, R75 ;  /* 0x0000004bff36723e */ /* 0x000fe200020006ff */
[----:B------:R-:W-:Y:S01]  /*7330*/  LDTM.16dp32bit_t0_t15.x32 R4, tmem[UR4+0x40] ;  /* 0x00004004000479ee */ /* 0x000fe20008a80000 */
[----:B------:R-:W2:Y:S01]  /*7340*/  LDTM.16dp32bit_t16_t31.x32 R4, tmem[UR4+0x60] ;  /* 0x00006004000479ee */ /* 0x000ea20008aa0000 */
[----:B------:R-:W-:Y:S01]  /*7350*/  HADD2.F32 R46, -RZ, R46.H1_H1 ;  /* 0x3000002eff2e7230 */ /* 0x000fe20000004100 */
[----:B----4-:R-:W-:Y:S01]  /*7360*/  F2FP.F16.E4M3.UNPACK_B R58, R76 ;  /* 0x0000004cff3a723e */ /* 0x010fe200020006ff */
[--C-:B------:R-:W-:Y:S01]  /*7370*/  HADD2.F32 R49, -RZ, R50.reuse.H0_H0 ;  /* 0x20000032ff317230 */ /* 0x100fe20000004100 */
[----:B------:R-:W-:Y:S01]  /*7380*/  F2FP.F16.E4M3.UNPACK_B R62, R77 ;  /* 0x0000004dff3e723e */ /* 0x000fe200020006ff */
[----:B------:R-:W-:Y:S01]  /*7390*/  HADD2.F32 R50, -RZ, R50.H1_H1 ;  /* 0x30000032ff327230 */ /* 0x000fe20000004100 */
[----:B------:R-:W-:Y:S01]  /*73a0*/  F2FP.F16.E4M3.UNPACK_B R66, R78 ;  /* 0x0000004eff42723e */ /* 0x000fe200020006ff */
[--C-:B------:R-:W-:Y:S01]  /*73b0*/  HADD2.F32 R53, -RZ, R54.reuse.H0_H0 ;  /* 0x20000036ff357230 */ /* 0x100fe20000004100 */
[----:B------:R-:W-:Y:S01]  /*73c0*/  F2FP.F16.E4M3.UNPACK_B R70, R79 ;  /* 0x0000004fff46723e */ /* 0x000fe200020006ff */
[----:B------:R-:W-:Y:S01]  /*73d0*/  HADD2.F32 R54, -RZ, R54.H1_H1 ;  /* 0x30000036ff367230 */ /* 0x000fe20000004100 */
[----:B------:R-:W-:Y:S01]  /*73e0*/  F2FP.F16.E4M3.UNPACK_B R56, R75.H1 ;  /* 0x0000004bff38723e */ /* 0x000fe200030006ff */
[--C-:B------:R-:W-:Y:S01]  /*73f0*/  HADD2.F32 R57, -RZ, R58.reuse.H0_H0 ;  /* 0x2000003aff397230 */ /* 0x100fe20000004100 */
[----:B------:R-:W-:Y:S01]  /*7400*/  F2FP.F16.E4M3.UNPACK_B R60, R76.H1 ;  /* 0x0000004cff3c723e */ /* 0x000fe200030006ff */
[----:B------:R-:W-:Y:S01]  /*7410*/  HADD2.F32 R58, -RZ, R58.H1_H1 ;  /* 0x3000003aff3a7230 */ /* 0x000fe20000004100 */
[----:B------:R-:W-:Y:S01]  /*7420*/  F2FP.F16.E4M3.UNPACK_B R64, R77.H1 ;  /* 0x0000004dff40723e */ /* 0x000fe200030006ff */
[--C-:B------:R-:W-:Y:S01]  /*7430*/  HADD2.F32 R61, -RZ, R62.reuse.H0_H0 ;  /* 0x2000003eff3d7230 */ /* 0x100fe20000004100 */
[----:B------:R-:W-:Y:S01]  /*7440*/  F2FP.F16.E4M3.UNPACK_B R68, R78.H1 ;  /* 0x0000004eff44723e */ /* 0x000fe200030006ff */
[----:B------:R-:W-:Y:S01]  /*7450*/  HADD2.F32 R62, -RZ, R62.H1_H1 ;  /* 0x3000003eff3e7230 */ /* 0x000fe20000004100 */
[----:B------:R-:W-:Y:S01]  /*7460*/  ISETP.NE.AND P0, PT, R97, RZ, PT ;  /* 0x000000ff6100720c */ /* 0x000fe20003f05270 */
[--C-:B------:R-:W-:Y:S01]  /*7470*/  HADD2.F32 R65, -RZ, R66.reuse.H0_H0 ;  /* 0x20000042ff417230 */ /* 0x100fe20000004100 */
[----:B------:R-:W-:Y:S01]  /*7480*/  ISETP.NE.AND P6, PT, R102, RZ, PT ;  /* 0x000000ff6600720c */ /* 0x000fe20003fc5270 */
[----:B------:R-:W-:Y:S02]  /*7490*/  HADD2.F32 R66, -RZ, R66.H1_H1 ;  /* 0x30000042ff427230 */ /* 0x000fe40000004100 */
[--C-:B------:R-:W-:Y:S02]  /*74a0*/  HADD2.F32 R69, -RZ, R70.reuse.H0_H0 ;  /* 0x20000046ff457230 */ /* 0x100fe40000004100 */
[C---:B--2---:R-:W-:Y:S01]  /*74b0*/  FMUL R0, R38.reuse, R4 ;  /* 0x0000000426007220 */ /* 0x044fe20000400000 */
[C---:B------:R-:W-:Y:S01]  /*74c0*/  FMUL R2, R38.reuse, R5 ;  /* 0x0000000526027220 */ /* 0x040fe20000400000 */
[C---:B------:R-:W-:Y:S01]  /*74d0*/  FMUL R4, R38.reuse, R8 ;  /* 0x0000000826047220 */ /* 0x040fe20000400000 */
[C---:B------:R-:W-:Y:S01]  /*74e0*/  FMUL R5, R38.reuse, R9 ;  /* 0x0000000926057220 */ /* 0x040fe20000400000 */
[C---:B------:R-:W-:Y:S01]  /*74f0*/  FFMA R0, R41.reuse, R40, R0 ;  /* 0x0000002829007223 */ /* 0x040fe20000000000 */
[C---:B------:R-:W-:Y:S01]  /*7500*/  FFMA R2, R41.reuse, R43, R2 ;  /* 0x0000002b29027223 */ /* 0x040fe20000000002 */
        /* <DEDUP_REMOVED lines=10> */
[----:B------:R-:W-:Y:S02]  /*75b0*/  HADD2.F32 R70, -RZ, R70.H1_H1 ;  /* 0x30000046ff467230 */ /* 0x000fe40000004100 */
[C---:B------:R-:W-:Y:S01]  /*75c0*/  FMUL R28, R38.reuse, R32 ;  /* 0x00000020261c7220 */ /* 0x040fe20000400000 */
[C---:B------:R-:W-:Y:S01]  /*75d0*/  FMUL R29, R38.reuse, R33 ;  /* 0x00000021261d7220 */ /* 0x040fe20000400000 */
[C---:B------:R-:W-:Y:S01]  /*75e0*/  FMUL R3, R38.reuse, R6 ;  /* 0x0000000626037220 */ /* 0x040fe20000400000 */
[C---:B------:R-:W-:Y:S01]  /*75f0*/  FMUL R7, R38.reuse, R7 ;  /* 0x0000000726077220 */ /* 0x040fe20000400000 */
[--C-:B------:R-:W-:Y:S02]  /*7600*/  HADD2.F32 R47, -RZ, R48.reuse.H0_H0 ;  /* 0x20000030ff2f7230 */ /* 0x100fe40000004100 */
[C---:B------:R-:W-:Y:S01]  /*7610*/  FMUL R6, R38.reuse, R10 ;  /* 0x0000000a26067220 */ /* 0x040fe20000400000 */
[C---:B------:R-:W-:Y:S01]  /*7620*/  FFMA R3, R41.reuse, R42, R3 ;  /* 0x0000002a29037223 */ /* 0x040fe20000000003 */
[----:B------:R-:W-:Y:S02]  /*7630*/  HADD2.F32 R48, -RZ, R48.H1_H1 ;  /* 0x30000030ff307230 */ /* 0x000fe40000004100 */
[C---:B------:R-:W-:Y:S01]  /*7640*/  FFMA R7, R41.reuse, R44, R7 ;  /* 0x0000002c29077223 */ /* 0x040fe20000000007 */
[C---:B------:R-:W-:Y:S01]  /*7650*/  FFMA R4, R41.reuse, R45, R4 ;  /* 0x0000002d29047223 */ /* 0x040fe20000000004 */
[C---:B------:R-:W-:Y:S01]  /*7660*/  FFMA R5, R41.reuse, R46, R5 ;  /* 0x0000002e29057223 */ /* 0x040fe20000000005 */
[----:B------:R-:W-:Y:S01]  /*7670*/  FFMA R6, R41, R47, R6 ;  /* 0x0000002f29067223 */ /* 0x000fe20000000006 */
[----:B------:R-:W-:Y:S01]  /*7680*/  FMUL R11, R38, R11 ;  /* 0x0000000b260b7220 */ /* 0x000fe20000400000 */
[----:B------:R-:W-:Y:S01]  /*7690*/  F2FP.F16.E4M3.UNPACK_B R40, R79.H1 ;  /* 0x0000004fff28723e */ /* 0x000fe200030006ff */
[--C-:B------:R-:W-:Y:S01]  /*76a0*/  HADD2.F32 R51, -RZ, R52.reuse.H0_H0 ;  /* 0x20000034ff337230 */ /* 0x100fe20000004100 */
[----:B-1----:R-:W-:Y:S01]  /*76b0*/  F2FP.SATFINITE.E4M3.F32.PACK_AB_MERGE_C R105, R7, R3, RZ ;  /* 0x000000030769723e */ /* 0x002fe200048070ff */
[C---:B------:R-:W-:Y:S01]  /*76c0*/  FFMA R11, R41.reuse, R48, R11 ;  /* 0x00000030290b7223 */ /* 0x040fe2000000000b */
[C---:B------:R-:W-:Y:S01]  /*76d0*/  FFMA R8, R41.reuse, R49, R8 ;  /* 0x0000003129087223 */ /* 0x040fe20000000008 */
[----:B------:R-:W-:Y:S01]  /*76e0*/  FFMA R9, R41, R50, R9 ;  /* 0x0000003229097223 */ /* 0x000fe20000000009 */
[----:B------:R-:W-:Y:S01]  /*76f0*/  F2FP.SATFINITE.E4M3.F32.PACK_AB_MERGE_C R104, R2, R0, R105 ;  /* 0x000000000268723e */ /* 0x000fe20004807069 */
[----:B------:R-:W-:Y:S01]  /*7700*/  HADD2.F32 R52, -RZ, R52.H1_H1 ;  /* 0x30000034ff347230 */ /* 0x000fe20000004100 */
[----:B------:R-:W-:Y:S01]  /*7710*/  F2FP.SATFINITE.E4M3.F32.PACK_AB_MERGE_C R106, R11, R6, RZ ;  /* 0x000000060b6a723e */ /* 0x000fe200048070ff */
[C---:B------:R-:W-:Y:S01]  /*7720*/  FMUL R10, R38.reuse, R14 ;  /* 0x0000000e260a7220 */ /* 0x040fe20000400000 */
[C---:B------:R-:W-:Y:S01]  /*7730*/  FMUL R15, R38.reuse, R15 ;  /* 0x0000000f260f7220 */ /* 0x040fe20000400000 */
[--C-:B------:R-:W-:Y:S01]  /*7740*/  HADD2.F32 R55, -RZ, R56.reuse.H0_H0 ;  /* 0x20000038ff377230 */ /* 0x100fe20000004100 */
[----:B------:R-:W-:Y:S01]  /*7750*/  F2FP.SATFINITE.E4M3.F32.PACK_AB_MERGE_C R105, R5, R4, R106 ;  /* 0x000000040569723e */ /* 0x000fe2000480706a */
[C---:B------:R-:W-:Y:S01]  /*7760*/  FFMA R10, R41.reuse, R51, R10 ;  /* 0x00000033290a7223 */ /* 0x040fe2000000000a */
[C---:B------:R-:W-:Y:S01]  /*7770*/  FFMA R15, R41.reuse, R52, R15 ;  /* 0x00000034290f7223 */ /* 0x040fe2000000000f */
[C---:B------:R-:W-:Y:S01]  /*7780*/  FFMA R12, R41.reuse, R53, R12 ;  /* 0x00000035290c7223 */ /* 0x040fe2000000000c */
[C---:B------:R-:W-:Y:S01]  /*7790*/  FFMA R13, R41.reuse, R54, R13 ;  /* 0x00000036290d7223 */ /* 0x040fe2000000000d */
[----:B------:R-:W-:Y:S02]  /*77a0*/  HADD2.F32 R56, -RZ, R56.H1_H1 ;  /* 0x30000038ff387230 */ /* 0x000fe40000004100 */
[C---:B------:R-:W-:Y:S01]  /*77b0*/  FMUL R14, R38.reuse, R18 ;  /* 0x00000012260e7220 */ /* 0x040fe20000400000 */
[C---:B------:R-:W-:Y:S01]  /*77c0*/  FMUL R19, R38.reuse, R19 ;  /* 0x0000001326137220 */ /* 0x040fe20000400000 */
[--C-:B------:R-:W-:Y:S02]  /*77d0*/  HADD2.F32 R59, -RZ, R60.reuse.H0_H0 ;  /* 0x2000003cff3b7230 */ /* 0x100fe40000004100 */
[C---:B------:R-:W-:Y:S01]  /*77e0*/  FMUL R18, R38.reuse, R22 ;  /* 0x0000001626127220 */ /* 0x040fe20000400000 */
[C---:B------:R-:W-:Y:S01]  /*77f0*/  FFMA R14, R41.reuse, R55, R14 ;  /* 0x00000037290e7223 */ /* 0x040fe2000000000e */
[----:B------:R-:W-:Y:S02]  /*7800*/  HADD2.F32 R60, -RZ, R60.H1_H1 ;  /* 0x3000003cff3c7230 */ /* 0x000fe40000004100 */
        /* <DEDUP_REMOVED lines=8> */
[C---:B------:R-:W-:Y:S01]  /*7890*/  FFMA R23, R41.reuse, R60, R23 ;  /* 0x0000003c29177223 */ /* 0x040fe20000000017 */
[C---:B------:R-:W-:Y:S01]  /*78a0*/  FMUL R27, R38.reuse, R27 ;  /* 0x0000001b261b7220 */ /* 0x040fe20000400000 */
[C---:B------:R-:W-:Y:S01]  /*78b0*/  FFMA R20, R41.reuse, R61, R20 ;  /* 0x0000003d29147223 */ /* 0x040fe20000000014 */
[C---:B------:R-:W-:Y:S01]  /*78c0*/  FFMA R21, R41.reuse, R62, R21 ;  /* 0x0000003e29157223 */ /* 0x040fe20000000015 */
[--C-:B------:R-:W-:Y:S02]  /*78d0*/  HADD2.F32 R67, -RZ, R68.reuse.H0_H0 ;  /* 0x20000044ff437230 */ /* 0x100fe40000004100 */
[----:B------:R-:W-:Y:S01]  /*78e0*/  FFMA R22, R41, R63, R22 ;  /* 0x0000003f29167223 */ /* 0x000fe20000000016 */
[----:B------:R-:W-:Y:S02]  /*78f0*/  HADD2.F32 R68, -RZ, R68.H1_H1 ;  /* 0x30000044ff447230 */ /* 0x000fe40000004100 */
[C---:B------:R-:W-:Y:S01]  /*7900*/  FMUL R26, R38.reuse, R30 ;  /* 0x0000001e261a7220 */ /* 0x040fe20000400000 */
[----:B------:R-:W-:Y:S01]  /*7910*/  F2FP.SATFINITE.E4M3.F32.PACK_AB_MERGE_C R107, R15, R10, RZ ;  /* 0x0000000a0f6b723e */ /* 0x000fe200048070ff */
        /* <DEDUP_REMOVED lines=8> */
[----:B------:R-:W-:Y:S01]  /*79a0*/  F2FP.SATFINITE.E4M3.F32.PACK_AB_MERGE_C R106, R9, R8, R107 ;  /* 0x00000008096a723e */ /* 0x000fe2000480706b */
[----:B------:R-:W-:Y:S01]  /*79b0*/  FFMA R31, R41, R68, R31 ;  /* 0x00000044291f7223 */ /* 0x000fe2000000001f */
[----:B------:R-:W-:Y:S01]  /*79c0*/  FMUL R35, R38, R35 ;  /* 0x0000002326237220 */ /* 0x000fe20000400000 */
[----:B------:R-:W-:Y:S01]  /*79d0*/  F2FP.SATFINITE.E4M3.F32.PACK_AB_MERGE_C R107, R19, R14, RZ ;  /* 0x0000000e136b723e */ /* 0x000fe200048070ff */
[C---:B------:R-:W-:Y:S01]  /*79e0*/  FFMA R28, R41.reuse, R69, R28 ;  /* 0x00000045291c7223 */ /* 0x040fe2000000001c */
[C---:B------:R-:W-:Y:S01]  /*79f0*/  FFMA R29, R41.reuse, R70, R29 ;  /* 0x00000046291d7223 */ /* 0x040fe2000000001d */
[C---:B------:R-:W-:Y:S01]  /*7a00*/  FFMA R30, R41.reuse, R43, R30 ;  /* 0x0000002b291e7223 */ /* 0x040fe2000000001e */
[----:B------:R-:W-:Y:S01]  /*7a10*/  FFMA R35, R41, R40, R35 ;  /* 0x0000002829237223 */ /* 0x000fe20000000023 */
        /* <DEDUP_REMOVED lines=21> */
[----:B------:R-:W-:Y:S02]  /*7b70*/  UIADD3 UR4, UP0, UPT, UR62, 0x680, URZ ;  /* 0x000006803e047890 */ /* 0x000fe4000ff1e0ff */
[----:B------:R-:W-:Y:S02]  /*7b80*/  UIADD3 UR9, UPT, UPT, UR49, 0x40, URZ ;  /* 0x0000004031097890 */ /* 0x000fe4000fffe0ff */
[----:B------:R-:W-:Y:S02]  /*7b90*/  UIADD3 UR8, UPT, UPT, UR44, 0x5200, URZ ;  /* 0x000052002c087890 */ /* 0x000fe4000fffe0ff */
[----:B------:R-:W-:Y:S01]  /*7ba0*/  UIADD3.X UR5, UPT, UPT, URZ, UR63, URZ, UP0, !UPT ;  /* 0x0000003fff057290 */ /* 0x000fe200087fe4ff */
[----:B------:R-:W-:Y:S01]  /*7bb0*/  UMOV UR10, UR50 ;  /* 0x00000032000a7c82 */ /* 0x000fe20008000000 */
[----:B------:R-:W-:Y:S07]  /*7bc0*/  UMOV UR11, UR36 ;  /* 0x00000024000b7c82 */ /* 0x000fee0008000000 */
[----:B------:R2:W-:Y:S01]  /*7bd0*/  UTMASTG.3D [UR8], [UR4] ;  /* 0x00000008040073b5 */ /* 0x0005e20008010000 */
[----:B------:R0:W-:Y:S01]  /*7be0*/  UTMACMDFLUSH ;  /* 0x00000000000079b7 */ /* 0x0001e20000000000 */
[----:B--2---:R-:W-:Y:S04]  /*7bf0*/  DEPBAR.LE SB0, 0x1 ;  /* 0x000080400000791a */ /* 0x004fe80000000000 */
.L_x_115:
[----:B------:R-:W-:Y:S05]  /*7c00*/  BSYNC.RECONVERGENT B0 ;  /* 0x0000000000007941 */ /* 0x000fea0003800200 */
.L_x_114:
        /* <DEDUP_REMOVED lines=16> */
.L_x_119:
[----:B------:R-:W-:Y:S05]  /*7d10*/  BSYNC B0 ;  /* 0x0000000000007941 */ /* 0x000fea0003800000 */
.L_x_118:
        /* <DEDUP_REMOVED lines=17> */
.L_x_117:
[----:B------:R-:W-:Y:S05]  /*7e30*/  BSYNC B1 ;  /* 0x0000000000017941 */ /* 0x000fea0003800000 */
.L_x_116:
        /* <DEDUP_REMOVED lines=21> */
.L_x_121:
        /* <DEDUP_REMOVED lines=18> */
[----:B------:R-:W-:Y:S01]  /*80b0*/  ISETP.NE.AND P6, PT, R102, RZ, PT ;  /* 0x000000ff6600720c */ /* 0x000fe20003fc5270 */
[--C-:B------:R-:W-:Y:S01]  /*80c0*/  HADD2.F32 R49, -RZ, R50.reuse.H0_H0 ;  /* 0x20000032ff317230 */ /* 0x100fe20000004100 */
[----:B----4-:R-:W-:Y:S01]  /*80d0*/  F2FP.F16.E4M3.UNPACK_B R58, R76 ;  /* 0x0000004cff3a723e */ /* 0x010fe200020006ff */
[----:B------:R-:W-:Y:S01]  /*80e0*/  HADD2.F32 R50, -RZ, R50.H1_H1 ;  /* 0x30000032ff327230 */ /* 0x000fe20000004100 */
[----:B------:R-:W-:Y:S01]  /*80f0*/  F2FP.F16.E4M3.UNPACK_B R62, R77 ;  /* 0x0000004dff3e723e */ /* 0x000fe200020006ff */
[--C-:B------:R-:W-:Y:S01]  /*8100*/  HADD2.F32 R53, -RZ, R54.reuse.H0_H0 ;  /* 0x20000036ff357230 */ /* 0x100fe20000004100 */
[----:B------:R-:W-:Y:S01]  /*8110*/  F2FP.F16.E4M3.UNPACK_B R66, R78 ;  /* 0x0000004eff42723e */ /* 0x000fe200020006ff */
[----:B------:R-:W-:Y:S01]  /*8120*/  HADD2.F32 R54, -RZ, R54.H1_H1 ;  /* 0x30000036ff367230 */ /* 0x000fe20000004100 */
[----:B------:R-:W-:Y:S01]  /*8130*/  F2FP.F16.E4M3.UNPACK_B R70, R79 ;  /* 0x0000004fff46723e */ /* 0x000fe200020006ff */
[--C-:B------:R-:W-:Y:S01]  /*8140*/  HADD2.F32 R57, -RZ, R58.reuse.H0_H0 ;  /* 0x2000003aff397230 */ /* 0x100fe20000004100 */
[----:B------:R-:W-:Y:S01]  /*8150*/  F2FP.F16.E4M3.UNPACK_B R56, R75.H1 ;  /* 0x0000004bff38723e */ /* 0x000fe200030006ff */
[----:B------:R-:W-:Y:S01]  /*8160*/  HADD2.F32 R58, -RZ, R58.H1_H1 ;  /* 0x3000003aff3a7230 */ /* 0x000fe20000004100 */
[----:B------:R-:W-:Y:S01]  /*8170*/  F2FP.F16.E4M3.UNPACK_B R60, R76.H1 ;  /* 0x0000004cff3c723e */ /* 0x000fe200030006ff */
[--C-:B------:R-:W-:Y:S01]  /*8180*/  HADD2.F32 R61, -RZ, R62.reuse.H0_H0 ;  /* 0x2000003eff3d7230 */ /* 0x100fe20000004100 */
[----:B------:R-:W-:Y:S01]  /*8190*/  F2FP.F16.E4M3.UNPACK_B R64, R77.H1 ;  /* 0x0000004dff40723e */ /* 0x000fe200030006ff */
[----:B------:R-:W-:Y:S01]  /*81a0*/  HADD2.F32 R62, -RZ, R62.H1_H1 ;  /* 0x3000003eff3e7230 */ /* 0x000fe20000004100 */
[----:B------:R-:W-:Y:S01]  /*81b0*/  F2FP.F16.E4M3.UNPACK_B R68, R78.H1 ;  /* 0x0000004eff44723e */ /* 0x000fe200030006ff */
        /* <DEDUP_REMOVED lines=112> */
[----:B------:R-:W-:Y:S02]  /*88c0*/  UIADD3 UR4, UPT, UPT, UR44, 0x4200, URZ ;  /* 0x000042002c047890 */ /* 0x000fe4000fffe0ff */
[----:B------:R-:W-:Y:S01]  /*88d0*/  UIADD3 UR9, UPT, UPT, UR49, 0x80, URZ ;  /* 0x0000008031097890 */ /* 0x000fe2000fffe0ff */
[----:B------:R-:W-:Y:S01]  /*88e0*/  UMOV UR10, UR50 ;  /* 0x00000032000a7c82 */ /* 0x000fe20008000000 */
[----:B------:R-:W-:Y:S02]  /*88f0*/  UMOV UR11, UR36 ;  /* 0x00000024000b7c82 */ /* 0x000fe40008000000 */
        /* <DEDUP_REMOVED lines=8> */
.L_x_123:
[----:B------:R-:W-:Y:S05]  /*8980*/  BSYNC.RECONVERGENT B0 ;  /* 0x0000000000007941 */ /* 0x000fea0003800200 */
.L_x_122:
        /* <DEDUP_REMOVED lines=16> */
.L_x_127:
[----:B------:R-:W-:Y:S05]  /*8a90*/  BSYNC B0 ;  /* 0x0000000000007941 */ /* 0x000fea0003800000 */
.L_x_126:
        /* <DEDUP_REMOVED lines=17> */
.L_x_125:
[----:B------:R-:W-:Y:S05]  /*8bb0*/  BSYNC B1 ;  /* 0x0000000000017941 */ /* 0x000fea0003800000 */
.L_x_124:
        /* <DEDUP_REMOVED lines=21> */
.L_x_129:
[----:B------:R-:W-:Y:S01]  /*8d10*/  ISETP.NE.AND P0, PT, R97, RZ, PT ;  /* 0x000000ff6100720c */ /* 0x000fe20003f05270 */
[----:B------:R-:W-:Y:S05]  /*8d20*/  WARPSYNC.ALL ;  /* 0x0000000000007948 */ /* 0x000fea0003800000 */
[----:B------:R-:W-:Y:S01]  /*8d30*/  R2UR UR4, R39 ;  /* 0x00000000270472ca */ /* 0x000fe200000e0000 */
[----:B------:R-:W2:Y:S01]  /*8d40*/  S2UR UR6, SR_CgaCtaId ;  /* 0x00000000000679c3 */ /* 0x000ea20000008800 */
[-C--:B------:R-:W-:Y:S01]  /*8d50*/  F2FP.F16.E4M3.UNPACK_B R42, R72.reuse ;  /* 0x00000048ff2a723e */ /* 0x080fe200020006ff */
[----:B------:R-:W-:Y:S01]  /*8d60*/  BSSY.RECONVERGENT B0, `(.L_x_130) ;  /* 0x000009b000007945 */ /* 0x000fe20003800200 */
[----:B------:R-:W-:Y:S02]  /*8d70*/  F2FP.F16.E4M3.UNPACK_B R72, R72.H1 ;  /* 0x00000048ff48723e */ /* 0x000fe400030006ff */
[-C--:B------:R-:W-:Y:S01]  /*8d80*/  F2FP.F16.E4M3.UNPACK_B R46, R73.reuse ;  /* 0x00000049ff2e723e */ /* 0x080fe200020006ff */
[--C-:B------:R-:W-:Y:S01]  /*8d90*/  HADD2.F32 R40, -RZ, R42.reuse.H0_H0 ;  /* 0x2000002aff287230 */ /* 0x100fe20000004100 */
[----:B------:R-:W-:Y:S01]  /*8da0*/  F2FP.F16.E4M3.UNPACK_B R73, R73.H1 ;  /* 0x00000049ff49723e */ /* 0x000fe200030006ff */
[----:B------:R-:W-:Y:S01]  /*8db0*/  HADD2.F32 R42, -RZ, R42.H1_H1 ;  /* 0x3000002aff2a7230 */ /* 0x000fe20000004100 */
[-C--:B------:R-:W-:Y:S01]  /*8dc0*/  F2FP.F16.E4M3.UNPACK_B R50, R74.reuse ;  /* 0x0000004aff32723e */ /* 0x080fe200020006ff */
[----:B------:R-:W-:Y:S01]  /*8dd0*/  HADD2.F32 R43, -RZ, R72.H0_H0 ;  /* 0x20000048ff2b7230 */ /* 0x000fe20000004100 */
[----:B------:R-:W-:Y:S01]  /*8de0*/  F2FP.F16.E4M3.UNPACK_B R74, R74.H1 ;  /* 0x0000004aff4a723e */ /* 0x000fe200030006ff */
[----:B------:R-:W-:Y:S01]  /*8df0*/  LDTM.16dp32bit_t0_t15.x32 R4, tmem[UR4+0xc0] ;  /* 0x0000c004000479ee */ /* 0x000fe20008a80000 */
[----:B------:R-:W3:Y:S01]  /*8e00*/  LDTM.16dp32bit_t16_t31.x32 R4, tmem[UR4+0xe0] ;  /* 0x0000e004000479ee */ /* 0x000ee20008aa0000 */
[----:B------:R-:W-:Y:S01]  /*8e10*/  NOP ;  /* 0x0000000000007918 */ /* 0x000fe20000000000 */
[--C-:B------:R-:W-:Y:S01]  /*8e20*/  HADD2.F32 R45, -RZ, R46.reuse.H0_H0 ;  /* 0x2000002eff2d7230 */ /* 0x100fe20000004100 */
[----:B------:R-:W-:Y:S01]  /*8e30*/  R2UR UR5, R71 ;  /* 0x00000000470572ca */ /* 0x000fe200000e0000 */
[----:B------:R-:W-:Y:S01]  /*8e40*/  HADD2.F32 R46, -RZ, R46.H1_H1 ;  /* 0x3000002eff2e7230 */ /* 0x000fe20000004100 */
[----:B------:R-:W-:Y:S01]  /*8e50*/  F2FP.F16.E4M3.UNPACK_B R54, R75 ;  /* 0x0000004bff36723e */ /* 0x000fe200020006ff */
        /* <DEDUP_REMOVED lines=10> */
[----:B------:R-:W-:Y:S01]  /*8f00*/  UIADD3 UR4, UPT, UPT, UR5, 0xe0, URZ ;  /* 0x000000e005047890 */ /* 0x000fe2000fffe0ff */
[----:B------:R-:W-:Y:S01]  /*8f10*/  HADD2.F32 R59, -RZ, R58.H1_H1 ;  /* 0x3000003aff3b7230 */ /* 0x000fe20000004100 */
[----:B------:R-:W-:Y:S01]  /*8f20*/  F2FP.F16.E4M3.UNPACK_B R76, R76.H1 ;  /* 0x0000004cff4c723e */ /* 0x000fe200030006ff */
[--C-:B------:R-:W-:Y:S01]  /*8f30*/  HADD2.F32 R60, -RZ, R62.reuse.H0_H0 ;  /* 0x2000003eff3c7230 */ /* 0x100fe20000004100 */
[----:B------:R-:W-:Y:S01]  /*8f40*/  F2FP.F16.E4M3.UNPACK_B R77, R77.H1 ;  /* 0x0000004dff4d723e */ /* 0x000fe200030006ff */
[----:B------:R-:W-:Y:S01]  /*8f50*/  HADD2.F32 R63, -RZ, R62.H1_H1 ;  /* 0x3000003eff3f7230 */ /* 0x000fe20000004100 */
[----:B------:R-:W-:Y:S01]  /*8f60*/  F2FP.F16.E4M3.UNPACK_B R78, R78.H1 ;  /* 0x0000004eff4e723e */ /* 0x000fe200030006ff */
[--C-:B------:R-:W-:Y:S01]  /*8f70*/  HADD2.F32 R64, -RZ, R66.reuse.H0_H0 ;  /* 0x20000042ff407230 */ /* 0x100fe20000004100 */
[----:B--2---:R-:W-:Y:S01]  /*8f80*/  UPRMT UR4, UR6, 0x654, UR4 ;  /* 0x0000065406047896 */ /* 0x004fe20008000004 */
        /* <DEDUP_REMOVED lines=8> */
[----:B------:R-:W-:Y:S01]  /*9010*/  SYNCS.ARRIVE.TRANS64.RED.A1T0 RZ, [UR4], RZ ;  /* 0x000000ffffff79a7 */ /* 0x000fe20008100404 */
[C---:B------:R-:W-:Y:S01]  /*9020*/  FMUL R16, R38.reuse, R16 ;  /* 0x0000001026107220 */ /* 0x040fe20000400000 */
[C---:B------:R-:W-:Y:S01]  /*9030*/  FMUL R17, R38.reuse, R17 ;  /* 0x0000001126117220 */ /* 0x040fe20000400000 */
[C---:B------:R-:W-:Y:S01]  /*9040*/  FMUL R0, R38.reuse, R20 ;  /* 0x0000001426007220 */ /* 0x040fe20000400000 */
[C---:B------:R-:W-:Y:S01]  /*9050*/  FMUL R2, R38.reuse, R21 ;  /* 0x0000001526027220 */ /* 0x040fe20000400000 */
[C---:B------:R-:W-:Y:S01]  /*9060*/  FMUL R20, R38.reuse, R25 ;  /* 0x0000001926147220 */ /* 0x040fe20000400000 */
[----:B------:R-:W-:Y:S02]  /*9070*/  HADD2.F32 R67, -RZ, R66.H1_H1 ;  /* 0x30000042ff437230 */ /* 0x000fe40000004100 */
[C---:B------:R-:W-:Y:S01]  /*9080*/  FMUL R6, R38.reuse, R6 ;  /* 0x0000000626067220 */ /* 0x040fe20000400000 */
[----:B------:R-:W-:Y:S02]  /*9090*/  HADD2.F32 R44, -RZ, R72.H1_H1 ;  /* 0x30000048ff2c7230 */ /* 0x000fe40000004100 */
[C---:B------:R-:W-:Y:S01]  /*90a0*/  FMUL R7, R38.reuse, R7 ;  /* 0x0000000726077220 */ /* 0x040fe20000400000 */
[--C-:B------:R-:W-:Y:S02]  /*90b0*/  HADD2.F32 R47, -RZ, R73.reuse.H0_H0 ;  /* 0x20000049ff2f7230 */ /* 0x100fe40000004100 */
[C---:B------:R-:W-:Y:S01]  /*90c0*/  FFMA R6, R41.reuse, R43, R6 ;  /* 0x0000002b29067223 */ /* 0x040fe20000000006 */
[--C-:B------:R-:W-:Y:S02]  /*90d0*/  HADD2.F32 R40, -RZ, R68.reuse.H0_H0 ;  /* 0x20000044ff287230 */ /* 0x100fe40000004100 */
[C---:B------:R-:W-:Y:S01]  /*90e0*/  FFMA R7, R41.reuse, R44, R7 ;  /* 0x0000002c29077223 */ /* 0x040fe20000000007 */
[C---:B------:R-:W-:Y:S01]  /*90f0*/  FFMA R8, R41.reuse, R45, R8 ;  /* 0x0000002d29087223 */ /* 0x040fe20000000008 */
[----:B------:R-:W-:Y:S01]  /*9100*/  FFMA R9, R41, R46, R9 ;  /* 0x0000002e29097223 */ /* 0x000fe20000000009 */
[----:B------:R-:W-:Y:S02]  /*9110*/  HADD2.F32 R43, -RZ, R68.H1_H1 ;  /* 0x30000044ff2b7230 */ /* 0x000fe40000004100 */
[C---:B------:R-:W-:Y:S01]  /*9120*/  FMUL R10, R38.reuse, R10 ;  /* 0x0000000a260a7220 */ /* 0x040fe20000400000 */
[----:B------:R-:W-:Y:S01]  /*9130*/  HADD2.F32 R48, -RZ, R73.H1_H1 ;  /* 0x30000049ff307230 */ /* 0x000fe20000004100 */
[----:B------:R-:W-:Y:S01]  /*9140*/  F2FP.SATFINITE.E4M3.F32.PACK_AB_MERGE_C R100, R7, R6, RZ ;  /* 0x000000060764723e */ /* 0x000fe200048070ff */
[C---:B------:R-:W-:Y:S01]  /*9150*/  FMUL R7, R38.reuse, R24 ;  /* 0x0000001826077220 */ /* 0x040fe20000400000 */
[----:B------:R-:W-:Y:S01]  /*9160*/  FFMA R10, R41, R47, R10 ;  /* 0x0000002f290a7223 */ /* 0x000fe2000000000a */
[C---:B------:R-:W-:Y:S01]  /*9170*/  FMUL R24, R38.reuse, R29 ;  /* 0x0000001d26187220 */ /* 0x040fe20000400000 */
[----:B------:R-:W-:Y:S01]  /*9180*/  F2FP.SATFINITE.E4M3.F32.PACK_AB_MERGE_C R100, R5, R4, R100 ;  /* 0x000000040564723e */ /* 0x000fe20004807064 */
[C---:B------:R-:W-:Y:S01]  /*9190*/  FMUL R11, R38.reuse, R11 ;  /* 0x0000000b260b7220 */ /* 0x040fe20000400000 */
[--C-:B------:R-:W-:Y:S02]  /*91a0*/  HADD2.F32 R51, -RZ, R74.reuse.H0_H0 ;  /* 0x2000004aff337230 */ /* 0x100fe40000004100 */
[C---:B------:R-:W-:Y:S01]  /*91b0*/  FMUL R14, R38.reuse, R14 ;  /* 0x0000000e260e7220 */ /* 0x040fe20000400000 */
[----:B------:R-:W-:Y:S02]  /*91c0*/  HADD2.F32 R52, -RZ, R74.H1_H1 ;  /* 0x3000004aff347230 */ /* 0x000fe40000004100 */
[C---:B------:R-:W-:Y:S01]  /*91d0*/  FFMA R11, R41.reuse, R48, R11 ;  /* 0x00000030290b7223 */ /* 0x040fe2000000000b */
[C---:B------:R-:W-:Y:S01]  /*91e0*/  FFMA R12, R41.reuse, R49, R12 ;  /* 0x00000031290c7223 */ /* 0x040fe2000000000c */
[C---:B------:R-:W-:Y:S01]  /*91f0*/  FFMA R13, R41.reuse, R50, R13 ;  /* 0x00000032290d7223 */ /* 0x040fe2000000000d */
[----:B------:R-:W-:Y:S01]  /*9200*/  FFMA R14, R41, R51, R14 ;  /* 0x00000033290e7223 */ /* 0x000fe2000000000e */
[C---:B------:R-:W-:Y:S01]  /*9210*/  FMUL R15, R38.reuse, R15 ;  /* 0x0000000f260f7220 */ /* 0x040fe20000400000 */
[--C-:B------:R-:W-:Y:S01]  /*9220*/  HADD2.F32 R55, -RZ, R75.reuse.H0_H0 ;  /* 0x2000004bff377230 */ /* 0x100fe20000004100 */
[----:B------:R-:W-:Y:S01]  /*9230*/  F2FP.SATFINITE.E4M3.F32.PACK_AB_MERGE_C R101, R11, R10, RZ ;  /* 0x0000000a0b65723e */ /* 0x000fe200048070ff */
[----:B------:R-:W-:Y:S02]  /*9240*/  HADD2.F32 R56, -RZ, R75.H1_H1 ;  /* 0x3000004bff387230 */ /* 0x000fe40000004100 */
[C---:B------:R-:W-:Y:S01]  /*9250*/  FFMA R15, R41.reuse, R52, R15 ;  /* 0x00000034290f7223 */ /* 0x040fe2000000000f */
[----:B------:R-:W-:Y:S01]  /*9260*/  FFMA R16, R41, R53, R16 ;  /* 0x0000003529107223 */ /* 0x000fe20000000010 */
[----:B------:R-:W-:Y:S01]  /*9270*/  F2FP.SATFINITE.E4M3.F32.PACK_AB_MERGE_C R101, R9, R8, R101 ;  /* 0x000000080965723e */ /* 0x000fe20004807065 */
[----:B------:R-:W-:Y:S01]  /*9280*/  FFMA R17, R41, R54, R17 ;  /* 0x0000003629117223 */ /* 0x000fe20000000011 */
[C---:B------:R-:W-:Y:S01]  /*9290*/  FMUL R18, R38.reuse, R18 ;  /* 0x0000001226127220 */ /* 0x040fe20000400000 */
[----:B------:R-:W-:Y:S01]  /*92a0*/  F2FP.SATFINITE.E4M3.F32.PACK_AB_MERGE_C R102, R15, R14, RZ ;  /* 0x0000000e0f66723e */ /* 0x000fe200048070ff */
[C---:B------:R-:W-:Y:S01]  /*92b0*/  FMUL R19, R38.reuse, R19 ;  /* 0x0000001326137220 */ /* 0x040fe20000400000 */
[--C-:B------:R-:W-:Y:S02]  /*92c0*/  HADD2.F32 R58, -RZ, R76.reuse.H0_H0 ;  /* 0x2000004cff3a7230 */ /* 0x100fe40000004100 */
[----:B------:R-:W-:Y:S01]  /*92d0*/  FFMA R18, R41, R55, R18 ;  /* 0x0000003729127223 */ /* 0x000fe20000000012 */
[----:B------:R-:W-:Y:S01]  /*92e0*/  F2FP.SATFINITE.E4M3.F32.PACK_AB_MERGE_C R102, R13, R12, R102 ;  /* 0x0000000c0d66723e */ /* 0x000fe20004807066 */
[C---:B------:R-:W-:Y:S01]  /*92f0*/  FFMA R19, R41.reuse, R56, R19 ;  /* 0x0000003829137223 */ /* 0x040fe20000000013 */
[----:B------:R-:W-:Y:S02]  /*9300*/  HADD2.F32 R61, -RZ, R76.H1_H1 ;  /* 0x3000004cff3d7230 */ /* 0x000fe40000004100 */
[C---:B------:R-:W-:Y:S01]  /*9310*/  FMUL R3, R38.reuse, R22 ;  /* 0x0000001626037220 */ /* 0x040fe20000400000 */
        /* <DEDUP_REMOVED lines=10> */
[C---:B------:R-:W-:Y:S01]  /*93c0*/  FMUL R23, R38.reuse, R28 ;  /* 0x0000001c26177220 */ /* 0x040fe20000400000 */
[----:B------:R-:W-:Y:S01]  /*93d0*/  F2FP.F16.E4M3.UNPACK_B R79, R79.H1 ;  /* 0x0000004fff4f723e */ /* 0x000fe200030006ff */
        /* <DEDUP_REMOVED lines=9> */
[C---:B------:R-:W-:Y:S01]  /*9470*/  FFMA R24, R41.reuse, R67, R24 ;  /* 0x0000004329187223 */ /* 0x040fe20000000018 */
[C---:B------:R-:W-:Y:S01]  /*9480*/  FMUL R28, R38.reuse, R33 ;  /* 0x00000021261c7220 */ /* 0x040fe20000400000 */
[--C-:B------:R-:W-:Y:S02]  /*9490*/  HADD2.F32 R42, -RZ, R79.reuse.H0_H0 ;  /* 0x2000004fff2a7230 */ /* 0x100fe40000004100 */
[C---:B------:R-:W-:Y:S01]  /*94a0*/  FFMA R25, R41.reuse, R66, R25 ;  /* 0x0000004229197223 */ /* 0x040fe20000000019 */
[----:B------:R-:W-:Y:S02]  /*94b0*/  HADD2.F32 R71, -RZ, R79.H1_H1 ;  /* 0x3000004fff477230 */ /* 0x000fe40000004100 */
[C---:B------:R-:W-:Y:S01]  /*94c0*/  FMUL R29, R38.reuse, R34 ;  /* 0x00000022261d7220 */ /* 0x040fe20000400000 */
        /* <DEDUP_REMOVED lines=9> */
[----:B-1----:R-:W-:Y:S01]  /*9560*/  F2FP.SATFINITE.E4M3.F32.PACK_AB_MERGE_C R105, R22, R21, RZ ;  /* 0x000000151669723e */ /* 0x002fe200048070ff */
[----:B------:R1:W-:Y:S01]  /*9570*/  STS.128 [R84+UR44+0x5200], R100 ;  /* 0x0052006454007988 */ /* 0x0003e20008000c2c */
[----:B------:R-:W-:Y:S02]  /*9580*/  F2FP.SATFINITE.E4M3.F32.PACK_AB_MERGE_C R64, R26, R25, RZ ;  /* 0x000000191a40723e */ /* 0x000fe400048070ff */
[----:B------:R-:W-:Y:S02]  /*9590*/  F2FP.SATFINITE.E4M3.F32.PACK_AB_MERGE_C R67, R30, R29, RZ ;  /* 0x0000001d1e43723e */ /* 0x000fe400048070ff */
[----:B------:R-:W-:Y:S02]  /*95a0*/  F2FP.SATFINITE.E4M3.F32.PACK_AB_MERGE_C R104, R2, R0, R3 ;  /* 0x000000000268723e */ /* 0x000fe40004807003 */
[----:B------:R-:W-:Y:S02]  /*95b0*/  F2FP.SATFINITE.E4M3.F32.PACK_AB_MERGE_C R105, R20, R7, R105 ;  /* 0x000000071469723e */ /* 0x000fe40004807069 */
[----:B------:R-:W-:Y:S02]  /*95c0*/  F2FP.SATFINITE.E4M3.F32.PACK_AB_MERGE_C R106, R24, R23, R64 ;  /* 0x00000017186a723e */ /* 0x000fe40004807040 */
[----:B------:R-:W-:Y:S02]  /*95d0*/  F2FP.SATFINITE.E4M3.F32.PACK_AB_MERGE_C R107, R28, R27, R67 ;  /* 0x0000001b1c6b723e */ /* 0x000fe40004807043 */
[----:B------:R-:W-:Y:S03]  /*95e0*/  IADD3 R36, PT, PT, R36, 0x1, RZ ;  /* 0x0000000124247810 */ /* 0x000fe60007ffe0ff */
        /* <DEDUP_REMOVED lines=18> */
.L_x_131:
[----:B------:R-:W-:Y:S05]  /*9710*/  BSYNC.RECONVERGENT B0 ;  /* 0x0000000000007941 */ /* 0x000fea0003800200 */
.L_x_130:
[----:B------:R-:W-:Y:S01]  /*9720*/  R2UR UR4, R87 ;  /* 0x00000000570472ca */ /* 0x000fe200000e0000 */
[----:B------:R-:W-:Y:S01]  /*9730*/  BAR.SYNC.DEFER_BLOCKING 0x1, 0x80 ;  /* 0x0042000000007b1d */ /* 0x000fe20000010000 */
[C---:B------:R-:W-:Y:S01]  /*9740*/  ISETP.NE.AND P0, PT, R89.reuse, 0x2, PT ;  /* 0x000000025900780c */ /* 0x040fe20003f05270 */
[----:B------:R-:W-:Y:S01]  /*9750*/  UISETP.NE.AND UP0, UPT, UR45, URZ, UPT ;  /* 0x000000ff2d00728c */ /* 0x000fe2000bf05270 */
[----:B------:R-:W-:Y:S01]  /*9760*/  ISETP.NE.AND P1, PT, R36, 0x4, PT ;  /* 0x000000042400780c */ /* 0x000fe20003f25270 */
[----:B------:R-:W-:Y:S01]  /*9770*/  UIADD3 UR20, UPT, UPT, UR37, UR59, URZ ;  /* 0x0000003b25147290 */ /* 0x000fe2000fffe0ff */
[----:B------:R-:W-:Y:S02]  /*9780*/  SEL R5, RZ, 0x1, P0 ;  /* 0x00000001ff057807 */ /* 0x000fe40000000000 */
[----:B------:R-:W-:Y:S02]  /*9790*/  SEL R3, RZ, 0x1, P1 ;  /* 0x00000001ff037807 */ /* 0x000fe40000800000 */
[----:B------:R-:W-:Y:S02]  /*97a0*/  LOP3.LUT R92, R92, R5, RZ, 0x3c, !PT ;  /* 0x000000055c5c7212 */ /* 0x000fe400078e3cff */
[----:B------:R-:W-:Y:S01]  /*97b0*/  LOP3.LUT R94, R94, R3, RZ, 0x3c, !PT ;  /* 0x000000035e5e7212 */ /* 0x000fe200078e3cff */
[----:B------:R-:W-:Y:S01]  /*97c0*/  UIADD3 UR16, UPT, UPT, UR38, UR4, URZ ;  /* 0x0000000426107290 */ /* 0x000fe2000fffe0ff */
[----:B------:R-:W-:Y:S02]  /*97d0*/  SEL R89, R89, RZ, P0 ;  /* 0x000000ff59597207 */ /* 0x000fe40000000000 */
[----:B------:R-:W-:Y:S01]  /*97e0*/  SEL R36, R36, RZ, P1 ;  /* 0x000000ff24247207 */ /* 0x000fe20000800000 */
[----:B------:R-:W-:Y:S01]  /*97f0*/  UMOV UR36, UR58 ;  /* 0x0000003a00247c82 */ /* 0x000fe20008000000 */
[----:B------:R-:W-:Y:S07]  /*9800*/  BRA.U UP0, `(.L_x_132) ;  /* 0xffffffb900e07547 */ /* 0x000fee000b83ffff */
[----:B------:R-:W-:Y:S05]  /*9810*/  EXIT ;  /* 0x000000000000794d */ /* 0x000fea0003800000 */
.L_x_24:
[----:B--2---:R2:W3:Y:S02]  /*9820*/  SYNCS.PHASECHK.TRANS64.TRYWAIT P0, [R0+URZ+0x110], R3 ;  /* 0x00011003000075a7 */ /* 0x0044e400080011ff */
[----:B---3--:R-:W-:Y:S05]  /*9830*/  @!P0 NANOSLEEP.SYNCS 0x989680 ;  /* 0x009896800000895d */ /* 0x008fea0003900000 */
[----:B------:R-:W3:Y:S02]  /*9840*/  @!P0 SYNCS.PHASECHK.TRANS64 P0, [R0+URZ+0x110], R3 ;  /* 0x00011003000085a7 */ /* 0x000ee400080010ff */
[----:B---3--:R-:W-:Y:S05]  /*9850*/  @!P0 BRA `(.L_x_24) ;  /* 0xfffffffc00f08947 */ /* 0x008fea000383ffff */
[----:B------:R-:W-:Y:S05]  /*9860*/  BRA `(.L_x_133) ;  /* 0xffffff80003c7947 */ /* 0x000fea000383ffff */
.L_x_27:
[----:B--2---:R-:W-:-:S07]  /*9870*/  MOV R0, UR33 ;  /* 0x0000002100007c02 */ /* 0x004fce0008000f00 */
.L_x_134:
[----:B--2---:R2:W3:Y:S02]  /*9880*/  SYNCS.PHASECHK.TRANS64.TRYWAIT P0, [R0+URZ+0x28], R3 ;  /* 0x00002803000075a7 */ /* 0x0044e400080011ff */
[----:B---3--:R-:W-:Y:S05]  /*9890*/  @!P0 NANOSLEEP.SYNCS 0x989680 ;  /* 0x009896800000895d */ /* 0x008fea0003900000 */
[----:B------:R-:W3:Y:S02]  /*98a0*/  @!P0 SYNCS.PHASECHK.TRANS64 P0, [R0+URZ+0x28], R3 ;  /* 0x00002803000085a7 */ /* 0x000ee400080010ff */
[----:B---3--:R-:W-:Y:S05]  /*98b0*/  @!P0 BRA `(.L_x_134) ;  /* 0xfffffffc00f08947 */ /* 0x008fea000383ffff */
[----:B------:R-:W-:Y:S05]  /*98c0*/  BRA `(.L_x_26) ;  /* 0xffffff80007c7947 */ /* 0x000fea000383ffff */
.L_x_34:
[----:B-1----:R-:W-:-:S07]  /*98d0*/  MOV R0, UR17 ;  /* 0x0000001100007c02 */ /* 0x002fce0008000f00 */
.L_x_135:
[----:B-1----:R1:W2:Y:S02]  /*98e0*/  SYNCS.PHASECHK.TRANS64.TRYWAIT P0, [R0+URZ+0x28], R3 ;  /* 0x00002803000075a7 */ /* 0x0022a400080011ff */
[----:B--2---:R-:W-:Y:S05]  /*98f0*/  @!P0 NANOSLEEP.SYNCS 0x989680 ;  /* 0x009896800000895d */ /* 0x004fea0003900000 */
[----:B------:R-:W2:Y:S02]  /*9900*/  @!P0 SYNCS.PHASECHK.TRANS64 P0, [R0+URZ+0x28], R3 ;  /* 0x00002803000085a7 */ /* 0x000ea400080010ff */
[----:B--2---:R-:W-:Y:S05]  /*9910*/  @!P0 BRA `(.L_x_135) ;  /* 0xfffffffc00f08947 */ /* 0x004fea000383ffff */
[----:B------:R-:W-:Y:S05]  /*9920*/  BRA `(.L_x_33) ;  /* 0xffffff8400387947 */ /* 0x000fea000383ffff */
.L_x_39:
[----:B-1----:R1:W2:Y:S02]  /*9930*/  SYNCS.PHASECHK.TRANS64.TRYWAIT P0, [R3+URZ+0xa0], R0 ;  /* 0x0000a000030075a7 */ /* 0x0022a400080011ff */
[----:B--2---:R-:W-:Y:S05]  /*9940*/  @!P0 NANOSLEEP.SYNCS 0x989680 ;  /* 0x009896800000895d */ /* 0x004fea0003900000 */
[----:B------:R-:W2:Y:S02]  /*9950*/  @!P0 SYNCS.PHASECHK.TRANS64 P0, [R3+URZ+0xa0], R0 ;  /* 0x0000a000030085a7 */ /* 0x000ea400080010ff */
[----:B--2---:R-:W-:Y:S05]  /*9960*/  @!P0 BRA `(.L_x_39) ;  /* 0xfffffffc00f08947 */ /* 0x004fea000383ffff */
[----:B------:R-:W-:Y:S05]  /*9970*/  BRA `(.L_x_136) ;  /* 0xffffff8400d87947 */ /* 0x000fea000383ffff */
.L_x_43:
[----:B-1----:R-:W-:-:S07]  /*9980*/  MOV R0, UR4 ;  /* 0x0000000400007c02 */ /* 0x002fce0008000f00 */
.L_x_137:
[----:B-1----:R1:W2:Y:S02]  /*9990*/  SYNCS.PHASECHK.TRANS64.TRYWAIT P0, [R0+URZ], R3 ;  /* 0x00000003000075a7 */ /* 0x0022a400080011ff */
[----:B--2---:R-:W-:Y:S05]  /*99a0*/  @!P0 NANOSLEEP.SYNCS 0x989680 ;  /* 0x009896800000895d */ /* 0x004fea0003900000 */
[----:B------:R-:W2:Y:S02]  /*99b0*/  @!P0 SYNCS.PHASECHK.TRANS64 P0, [R0+URZ], R3 ;  /* 0x00000003000085a7 */ /* 0x000ea400080010ff */
[----:B--2---:R-:W-:Y:S05]  /*99c0*/  @!P0 BRA `(.L_x_137) ;  /* 0xfffffffc00f08947 */ /* 0x004fea000383ffff */
[----:B------:R-:W-:Y:S05]  /*99d0*/  BRA `(.L_x_138) ;  /* 0xffffff8c00807947 */ /* 0x000fea000383ffff */
.L_x_44:
[----:B------:R-:W-:-:S07]  /*99e0*/  MOV R0, UR5 ;  /* 0x0000000500007c02 */ /* 0x000fce0008000f00 */
.L_x_139:
[----:B-1----:R1:W2:Y:S02]  /*99f0*/  SYNCS.PHASECHK.TRANS64.TRYWAIT P0, [R0+URZ], R3 ;  /* 0x00000003000075a7 */ /* 0x0022a400080011ff */
[----:B--2---:R-:W-:Y:S05]  /*9a00*/  @!P0 NANOSLEEP.SYNCS 0x989680 ;  /* 0x009896800000895d */ /* 0x004fea0003900000 */
[----:B------:R-:W2:Y:S02]  /*9a10*/  @!P0 SYNCS.PHASECHK.TRANS64 P0, [R0+URZ], R3 ;  /* 0x00000003000085a7 */ /* 0x000ea400080010ff */
[----:B--2---:R-:W-:Y:S05]  /*9a20*/  @!P0 BRA `(.L_x_139) ;  /* 0xfffffffc00f08947 */ /* 0x004fea000383ffff */
[----:B------:R-:W-:Y:S05]  /*9a30*/  BRA `(.L_x_140) ;  /* 0xffffff8c008c7947 */ /* 0x000fea000383ffff */
.L_x_45:
[----:B------:R-:W-:-:S07]  /*9a40*/  MOV R0, UR5 ;  /* 0x0000000500007c02 */ /* 0x000fce0008000f00 */
.L_x_141:
[----:B-1----:R1:W2:Y:S02]  /*9a50*/  SYNCS.PHASECHK.TRANS64.TRYWAIT P0, [R0+URZ], R3 ;  /* 0x00000003000075a7 */ /* 0x0022a400080011ff */
[----:B--2---:R-:W-:Y:S05]  /*9a60*/  @!P0 NANOSLEEP.SYNCS 0x989680 ;  /* 0x009896800000895d */ /* 0x004fea0003900000 */
[----:B------:R-:W2:Y:S02]  /*9a70*/  @!P0 SYNCS.PHASECHK.TRANS64 P0, [R0+URZ], R3 ;  /* 0x00000003000085a7 */ /* 0x000ea400080010ff */
[----:B--2---:R-:W-:Y:S05]  /*9a80*/  @!P0 BRA `(.L_x_141) ;  /* 0xfffffffc00f08947 */ /* 0x004fea000383ffff */
[----:B------:R-:W-:Y:S05]  /*9a90*/  BRA `(.L_x_142) ;  /* 0xffffff8c00987947 */ /* 0x000fea000383ffff */
.L_x_46:
[----:B------:R-:W-:-:S07]  /*9aa0*/  MOV R0, UR5 ;  /* 0x0000000500007c02 */ /* 0x000fce0008000f00 */
.L_x_143:
[----:B-1----:R1:W2:Y:S02]  /*9ab0*/  SYNCS.PHASECHK.TRANS64.TRYWAIT P0, [R0+URZ], R3 ;  /* 0x00000003000075a7 */ /* 0x0022a400080011ff */
[----:B--2---:R-:W-:Y:S05]  /*9ac0*/  @!P0 NANOSLEEP.SYNCS 0x989680 ;  /* 0x009896800000895d */ /* 0x004fea0003900000 */
[----:B------:R-:W2:Y:S02]  /*9ad0*/  @!P0 SYNCS.PHASECHK.TRANS64 P0, [R0+URZ], R3 ;  /* 0x00000003000085a7 */ /* 0x000ea400080010ff */
[----:B--2---:R-:W-:Y:S05]  /*9ae0*/  @!P0 BRA `(.L_x_143) ;  /* 0xfffffffc00f08947 */ /* 0x004fea000383ffff */
[----:B------:R-:W-:Y:S05]  /*9af0*/  BRA `(.L_x_144) ;  /* 0xffffff8c00a47947 */ /* 0x000fea000383ffff */
.L_x_49:
[----:B-1----:R1:W2:Y:S02]  /*9b00*/  SYNCS.PHASECHK.TRANS64.TRYWAIT P0, [R2+URZ+0x100], R5 ;  /* 0x00010005020075a7 */ /* 0x0022a400080011ff */
[----:B--2---:R-:W-:Y:S05]  /*9b10*/  @!P0 NANOSLEEP.SYNCS 0x989680 ;  /* 0x009896800000895d */ /* 0x004fea0003900000 */
[----:B------:R-:W2:Y:S02]  /*9b20*/  @!P0 SYNCS.PHASECHK.TRANS64 P0, [R2+URZ+0x100], R5 ;  /* 0x00010005020085a7 */ /* 0x000ea400080010ff */
[----:B--2---:R-:W-:Y:S05]  /*9b30*/  @!P0 BRA `(.L_x_49) ;  /* 0xfffffffc00f08947 */ /* 0x004fea000383ffff */
[----:B------:R-:W-:Y:S05]  /*9b40*/  BRA `(.L_x_145) ;  /* 0xffffff9000087947 */ /* 0x000fea000383ffff */
.L_x_50:
[----:B------:R-:W-:-:S07]  /*9b50*/  MOV R2, UR4 ;  /* 0x0000000400027c02 */ /* 0x000fce0008000f00 */
.L_x_146:
[----:B-1----:R1:W2:Y:S02]  /*9b60*/  SYNCS.PHASECHK.TRANS64.TRYWAIT P0, [R2+URZ+0xb0], R5 ;  /* 0x0000b005020075a7 */ /* 0x0022a400080011ff */
[----:B--2---:R-:W-:Y:S05]  /*9b70*/  @!P0 NANOSLEEP.SYNCS 0x989680 ;  /* 0x009896800000895d */ /* 0x004fea0003900000 */
[----:B------:R-:W2:Y:S02]  /*9b80*/  @!P0 SYNCS.PHASECHK.TRANS64 P0, [R2+URZ+0xb0], R5 ;  /* 0x0000b005020085a7 */ /* 0x000ea400080010ff */
[----:B--2---:R-:W-:Y:S05]  /*9b90*/  @!P0 BRA `(.L_x_146) ;  /* 0xfffffffc00f08947 */ /* 0x004fea000383ffff */
[----:B------:R-:W-:Y:S05]  /*9ba0*/  BRA `(.L_x_147) ;  /* 0xffffff9000187947 */ /* 0x000fea000383ffff */
.L_x_51:
[----:B-1----:R1:W2:Y:S02]  /*9bb0*/  SYNCS.PHASECHK.TRANS64.TRYWAIT P1, [R2+URZ+0xa0], R5 ;  /* 0x0000a005020075a7 */ /* 0x0022a400080211ff */
[----:B--2---:R-:W-:Y:S05]  /*9bc0*/  @!P1 NANOSLEEP.SYNCS 0x989680 ;  /* 0x009896800000995d */ /* 0x004fea0003900000 */
[----:B------:R-:W2:Y:S02]  /*9bd0*/  @!P1 SYNCS.PHASECHK.TRANS64 P1, [R2+URZ+0xa0], R5 ;  /* 0x0000a005020095a7 */ /* 0x000ea400080210ff */
[----:B--2---:R-:W-:Y:S05]  /*9be0*/  @!P1 BRA `(.L_x_51) ;  /* 0xfffffffc00f09947 */ /* 0x004fea000383ffff */
[----:B------:R-:W-:Y:S05]  /*9bf0*/  BRA `(.L_x_148) ;  /* 0xffffff9000487947 */ /* 0x000fea000383ffff */
.L_x_54:
[----:B------:R-:W-:-:S07]  /*9c00*/  MOV R0, UR4 ;  /* 0x0000000400007c02 */ /* 0x000fce0008000f00 */
.L_x_149:
[----:B-1----:R1:W2:Y:S02]  /*9c10*/  SYNCS.PHASECHK.TRANS64.TRYWAIT P0, [R0+URZ+0xb0], R3 ;  /* 0x0000b003000075a7 */ /* 0x0022a400080011ff */
[----:B--2---:R-:W-:Y:S05]  /*9c20*/  @!P0 NANOSLEEP.SYNCS 0x989680 ;  /* 0x009896800000895d */ /* 0x004fea0003900000 */
[----:B------:R-:W2:Y:S02]  /*9c30*/  @!P0 SYNCS.PHASECHK.TRANS64 P0, [R0+URZ+0xb0], R3 ;  /* 0x0000b003000085a7 */ /* 0x000ea400080010ff */
[----:B--2---:R-:W-:Y:S05]  /*9c40*/  @!P0 BRA `(.L_x_149) ;  /* 0xfffffffc00f08947 */ /* 0x004fea000383ffff */
[----:B------:R-:W-:Y:S05]  /*9c50*/  BRA `(.L_x_53) ;  /* 0xffffff90009c7947 */ /* 0x000fea000383ffff */
.L_x_61:
[----:B-1----:R1:W2:Y:S02]  /*9c60*/  SYNCS.PHASECHK.TRANS64.TRYWAIT P1, [R0+URZ+0xa0], R5 ;  /* 0x0000a005000075a7 */ /* 0x0022a400080211ff */
[----:B--2---:R-:W-:Y:S05]  /*9c70*/  @!P1 NANOSLEEP.SYNCS 0x989680 ;  /* 0x009896800000995d */ /* 0x004fea0003900000 */
[----:B------:R-:W2:Y:S02]  /*9c80*/  @!P1 SYNCS.PHASECHK.TRANS64 P1, [R0+URZ+0xa0], R5 ;  /* 0x0000a005000095a7 */ /* 0x000ea400080210ff */
[----:B--2---:R-:W-:Y:S05]  /*9c90*/  @!P1 BRA `(.L_x_61) ;  /* 0xfffffffc00f09947 */ /* 0x004fea000383ffff */
[----:B------:R-:W-:Y:S05]  /*9ca0*/  BRA `(.L_x_150) ;  /* 0xffffff9800147947 */ /* 0x000fea000383ffff */
.L_x_62:
[----:B------:R-:W-:-:S07]  /*9cb0*/  MOV R3, UR31 ;  /* 0x0000001f00037c02 */ /* 0x000fce0008000f00 */
.L_x_151:
[----:B-1----:R1:W2:Y:S02]  /*9cc0*/  SYNCS.PHASECHK.TRANS64.TRYWAIT P0, [R3+URZ+0xe0], R0 ;  /* 0x0000e000030075a7 */ /* 0x0022a400080011ff */
[----:B--2---:R-:W-:Y:S05]  /*9cd0*/  @!P0 NANOSLEEP.SYNCS 0x989680 ;  /* 0x009896800000895d */ /* 0x004fea0003900000 */
[----:B------:R-:W2:Y:S02]  /*9ce0*/  @!P0 SYNCS.PHASECHK.TRANS64 P0, [R3+URZ+0xe0], R0 ;  /* 0x0000e000030085a7 */ /* 0x000ea400080010ff */
[----:B--2---:R-:W-:Y:S05]  /*9cf0*/  @!P0 BRA `(.L_x_151) ;  /* 0xfffffffc00f08947 */ /* 0x004fea000383ffff */
[----:B------:R-:W-:Y:S05]  /*9d00*/  BRA `(.L_x_152) ;  /* 0xffffff9800647947 */ /* 0x000fea000383ffff */
.L_x_65:
[----:B------:R-:W-:Y:S07]  /*9d10*/  MOV R0, UR5 ;  /* 0x0000000500007c02 */ /* 0x000fee0008000f00 */
.L_x_153:
[----:B-1----:R1:W2:Y:S02]  /*9d20*/  SYNCS.PHASECHK.TRANS64.TRYWAIT P0, [R0+URZ], R3 ;  /* 0x00000003000075a7 */ /* 0x0022a400080011ff */
[----:B--2---:R-:W-:Y:S05]  /*9d30*/  @!P0 NANOSLEEP.SYNCS 0x989680 ;  /* 0x009896800000895d */ /* 0x004fea0003900000 */
[----:B------:R-:W2:Y:S02]  /*9d40*/  @!P0 SYNCS.PHASECHK.TRANS64 P0, [R0+URZ], R3 ;  /* 0x00000003000085a7 */ /* 0x000ea400080010ff */
[----:B--2---:R-:W-:Y:S05]  /*9d50*/  @!P0 BRA `(.L_x_153) ;  /* 0xfffffffc00f08947 */ /* 0x004fea000383ffff */
[----:B------:R-:W-:Y:S05]  /*9d60*/  BRA `(.L_x_64) ;  /* 0xffffff9800807947 */ /* 0x000fea000383ffff */
.L_x_68:
[----:B------:R-:W-:-:S07]  /*9d70*/  MOV R0, UR4 ;  /* 0x0000000400007c02 */ /* 0x000fce0008000f00 */
.L_x_154:
[----:B--2---:R2:W4:Y:S02]  /*9d80*/  SYNCS.PHASECHK.TRANS64.TRYWAIT P0, [R0+URZ], R3 ;  /* 0x00000003000075a7 */ /* 0x00452400080011ff */
[----:B----4-:R-:W-:Y:S05]  /*9d90*/  @!P0 NANOSLEEP.SYNCS 0x989680 ;  /* 0x009896800000895d */ /* 0x010fea0003900000 */
[----:B------:R-:W4:Y:S02]  /*9da0*/  @!P0 SYNCS.PHASECHK.TRANS64 P0, [R0+URZ], R3 ;  /* 0x00000003000085a7 */ /* 0x000f2400080010ff */
[----:B----4-:R-:W-:Y:S05]  /*9db0*/  @!P0 BRA `(.L_x_154) ;  /* 0xfffffffc00f08947 */ /* 0x010fea000383ffff */
[----:B------:R-:W-:Y:S05]  /*9dc0*/  BRA `(.L_x_155) ;  /* 0xffffff9c005c7947 */ /* 0x000fea000383ffff */
.L_x_69:
[----:B------:R-:W-:-:S07]  /*9dd0*/  MOV R0, UR5 ;  /* 0x0000000500007c02 */ /* 0x000fce0008000f00 */
.L_x_156:
[----:B-1----:R1:W2:Y:S02]  /*9de0*/  SYNCS.PHASECHK.TRANS64.TRYWAIT P0, [R0+URZ], R3 ;  /* 0x00000003000075a7 */ /* 0x0022a400080011ff */
[----:B--2---:R-:W-:Y:S05]  /*9df0*/  @!P0 NANOSLEEP.SYNCS 0x989680 ;  /* 0x009896800000895d */ /* 0x004fea0003900000 */
[----:B------:R-:W2:Y:S02]  /*9e00*/  @!P0 SYNCS.PHASECHK.TRANS64 P0, [R0+URZ], R3 ;  /* 0x00000003000085a7 */ /* 0x000ea400080010ff */
[----:B--2---:R-:W-:Y:S05]  /*9e10*/  @!P0 BRA `(.L_x_156) ;  /* 0xfffffffc00f08947 */ /* 0x004fea000383ffff */
[----:B------:R-:W-:Y:S05]  /*9e20*/  BRA `(.L_x_157) ;  /* 0xffffff9c00687947 */ /* 0x000fea000383ffff */
.L_x_70:
[----:B------:R-:W-:-:S07]  /*9e30*/  MOV R0, UR5 ;  /* 0x0000000500007c02 */ /* 0x000fce0008000f00 */
.L_x_158:
[----:B-1----:R1:W2:Y:S02]  /*9e40*/  SYNCS.PHASECHK.TRANS64.TRYWAIT P0, [R0+URZ], R3 ;  /* 0x00000003000075a7 */ /* 0x0022a400080011ff */
[----:B--2---:R-:W-:Y:S05]  /*9e50*/  @!P0 NANOSLEEP.SYNCS 0x989680 ;  /* 0x009896800000895d */ /* 0x004fea0003900000 */
[----:B------:R-:W2:Y:S02]  /*9e60*/  @!P0 SYNCS.PHASECHK.TRANS64 P0, [R0+URZ], R3 ;  /* 0x00000003000085a7 */ /* 0x000ea400080010ff */
[----:B--2---:R-:W-:Y:S05]  /*9e70*/  @!P0 BRA `(.L_x_158) ;  /* 0xfffffffc00f08947 */ /* 0x004fea000383ffff */
[----:B------:R-:W-:Y:S05]  /*9e80*/  BRA `(.L_x_159) ;  /* 0xffffff9c00747947 */ /* 0x000fea000383ffff */
.L_x_71:
[----:B------:R-:W-:-:S07]  /*9e90*/  MOV R0, UR4 ;  /* 0x0000000400007c02 */ /* 0x000fce0008000f00 */
.L_x_160:
[----:B-1----:R1:W2:Y:S02]  /*9ea0*/  SYNCS.PHASECHK.TRANS64.TRYWAIT P0, [R0+URZ], R3 ;  /* 0x00000003000075a7 */ /* 0x0022a400080011ff */
[----:B--2---:R-:W-:Y:S05]  /*9eb0*/  @!P0 NANOSLEEP.SYNCS 0x989680 ;  /* 0x009896800000895d */ /* 0x004fea0003900000 */
[----:B------:R-:W2:Y:S02]  /*9ec0*/  @!P0 SYNCS.PHASECHK.TRANS64 P0, [R0+URZ], R3 ;  /* 0x00000003000085a7 */ /* 0x000ea400080010ff */
[----:B--2---:R-:W-:Y:S05]  /*9ed0*/  @!P0 BRA `(.L_x_160) ;  /* 0xfffffffc00f08947 */ /* 0x004fea000383ffff */
[----:B------:R-:W-:Y:S05]  /*9ee0*/  BRA `(.L_x_161) ;  /* 0xffffff9c00807947 */ /* 0x000fea000383ffff */
.L_x_76:
[----:B--2---:R2:W3:Y:S02]  /*9ef0*/  SYNCS.PHASECHK.TRANS64.TRYWAIT P0, [R12+URZ+0xa0], R9 ;  /* 0x0000a0090c0075a7 */ /* 0x0044e400080011ff */
[----:B---3--:R-:W-:Y:S05]  /*9f00*/  @!P0 NANOSLEEP.SYNCS 0x989680 ;  /* 0x009896800000895d */ /* 0x008fea0003900000 */
[----:B------:R-:W3:Y:S02]  /*9f10*/  @!P0 SYNCS.PHASECHK.TRANS64 P0, [R12+URZ+0xa0], R9 ;  /* 0x0000a0090c0085a7 */ /* 0x000ee400080010ff */
[----:B---3--:R-:W-:Y:S05]  /*9f20*/  @!P0 BRA `(.L_x_76) ;  /* 0xfffffffc00f08947 */ /* 0x008fea000383ffff */
[----:B------:R-:W-:Y:S05]  /*9f30*/  BRA `(.L_x_162) ;  /* 0xffffffa000b07947 */ /* 0x000fea000383ffff */
.L_x_79:
[----:B------:R-:W-:Y:S07]  /*9f40*/  MOV R0, UR21 ;  /* 0x0000001500007c02 */ /* 0x000fee0008000f00 */
.L_x_163:
[----:B--2---:R2:W3:Y:S02]  /*9f50*/  SYNCS.PHASECHK.TRANS64.TRYWAIT P2, [R0+URZ+0x98], R11 ;  /* 0x0000980b000075a7 */ /* 0x0044e400080411ff */
[----:B---3--:R-:W-:Y:S05]  /*9f60*/  @!P2 NANOSLEEP.SYNCS 0x989680 ;  /* 0x009896800000a95d */ /* 0x008fea0003900000 */
[----:B------:R-:W3:Y:S02]  /*9f70*/  @!P2 SYNCS.PHASECHK.TRANS64 P2, [R0+URZ+0x98], R11 ;  /* 0x0000980b0000a5a7 */ /* 0x000ee400080410ff */
[----:B---3--:R-:W-:Y:S05]  /*9f80*/  @!P2 BRA `(.L_x_163) ;  /* 0xfffffffc00f0a947 */ /* 0x008fea000383ffff */
[----:B------:R-:W-:Y:S05]  /*9f90*/  BRA `(.L_x_78) ;  /* 0xffffffa800187947 */ /* 0x000fea000383ffff */
.L_x_82:
[----:B--2---:R-:W-:Y:S07]  /*9fa0*/  MOV R0, UR21 ;  /* 0x0000001500007c02 */ /* 0x004fee0008000f00 */
.L_x_164:
[----:B--2---:R2:W3:Y:S02]  /*9fb0*/  SYNCS.PHASECHK.TRANS64.TRYWAIT P0, [R0+URZ+0x70], R9 ;  /* 0x00007009000075a7 */ /* 0x0044e400080011ff */
[----:B---3--:R-:W-:Y:S05]  /*9fc0*/  @!P0 NANOSLEEP.SYNCS 0x989680 ;  /* 0x009896800000895d */ /* 0x008fea0003900000 */
[----:B------:R-:W3:Y:S02]  /*9fd0*/  @!P0 SYNCS.PHASECHK.TRANS64 P0, [R0+URZ+0x70], R9 ;  /* 0x00007009000085a7 */ /* 0x000ee400080010ff */
[----:B---3--:R-:W-:Y:S05]  /*9fe0*/  @!P0 BRA `(.L_x_164) ;  /* 0xfffffffc00f08947 */ /* 0x008fea000383ffff */
[----:B------:R-:W-:Y:S05]  /*9ff0*/  BRA `(.L_x_165) ;  /* 0xffffffa800747947 */ /* 0x000fea000383ffff */
.L_x_83:
[----:B------:R-:W-:Y:S07]  /*a000*/  MOV R0, UR21 ;  /* 0x0000001500007c02 */ /* 0x000fee0008000f00 */
.L_x_166:
[----:B--2---:R2:W3:Y:S02]  /*a010*/  SYNCS.PHASECHK.TRANS64.TRYWAIT P0, [R0+URZ+0x78], R9 ;  /* 0x00007809000075a7 */ /* 0x0044e400080011ff */
[----:B---3--:R-:W-:Y:S05]  /*a020*/  @!P0 NANOSLEEP.SYNCS 0x989680 ;  /* 0x009896800000895d */ /* 0x008fea0003900000 */
[----:B------:R-:W3:Y:S02]  /*a030*/  @!P0 SYNCS.PHASECHK.TRANS64 P0, [R0+URZ+0x78], R9 ;  /* 0x00007809000085a7 */ /* 0x000ee400080010ff */
[----:B---3--:R-:W-:Y:S05]  /*a040*/  @!P0 BRA `(.L_x_166) ;  /* 0xfffffffc00f08947 */ /* 0x008fea000383ffff */
[----:B------:R-:W-:Y:S05]  /*a050*/  BRA `(.L_x_167) ;  /* 0xffffffa800ac7947 */ /* 0x000fea000383ffff */
.L_x_84:
[----:B------:R-:W-:Y:S07]  /*a060*/  MOV R0, UR21 ;  /* 0x0000001500007c02 */ /* 0x000fee0008000f00 */
.L_x_168:
[----:B--2---:R2:W3:Y:S02]  /*a070*/  SYNCS.PHASECHK.TRANS64.TRYWAIT P0, [R0+URZ+0x80], R9 ;  /* 0x00008009000075a7 */ /* 0x0044e400080011ff */
[----:B---3--:R-:W-:Y:S05]  /*a080*/  @!P0 NANOSLEEP.SYNCS 0x989680 ;  /* 0x009896800000895d */ /* 0x008fea0003900000 */
[----:B------:R-:W3:Y:S02]  /*a090*/  @!P0 SYNCS.PHASECHK.TRANS64 P0, [R0+URZ+0x80], R9 ;  /* 0x00008009000085a7 */ /* 0x000ee400080010ff */
[----:B---3--:R-:W-:Y:S05]  /*a0a0*/  @!P0 BRA `(.L_x_168) ;  /* 0xfffffffc00f08947 */ /* 0x008fea000383ffff */
[----:B------:R-:W-:Y:S05]  /*a0b0*/  BRA `(.L_x_169) ;  /* 0xffffffa800f07947 */ /* 0x000fea000383ffff */
.L_x_85:
[----:B------:R-:W-:Y:S07]  /*a0c0*/  MOV R0, UR21 ;  /* 0x0000001500007c02 */ /* 0x000fee0008000f00 */
.L_x_170:
[----:B--2---:R2:W3:Y:S02]  /*a0d0*/  SYNCS.PHASECHK.TRANS64.TRYWAIT P0, [R0+URZ+0x88], R9 ;  /* 0x00008809000075a7 */ /* 0x0044e400080011ff */
[----:B---3--:R-:W-:Y:S05]  /*a0e0*/  @!P0 NANOSLEEP.SYNCS 0x989680 ;  /* 0x009896800000895d */ /* 0x008fea0003900000 */
[----:B------:R-:W3:Y:S02]  /*a0f0*/  @!P0 SYNCS.PHASECHK.TRANS64 P0, [R0+URZ+0x88], R9 ;  /* 0x00008809000085a7 */ /* 0x000ee400080010ff */
[----:B---3--:R-:W-:Y:S05]  /*a100*/  @!P0 BRA `(.L_x_170) ;  /* 0xfffffffc00f08947 */ /* 0x008fea000383ffff */
[----:B------:R-:W-:Y:S05]  /*a110*/  BRA `(.L_x_171) ;  /* 0xffffffac00307947 */ /* 0x000fea000383ffff */
.L_x_87:
[----:B------:R-:W-:-:S07]  /*a120*/  MOV R0, UR21 ;  /* 0x0000001500007c02 */ /* 0x000fce0008000f00 */
.L_x_172:
[----:B---3--:R3:W4:Y:S02]  /*a130*/  SYNCS.PHASECHK.TRANS64.TRYWAIT P0, [R0+URZ+0x70], R3 ;  /* 0x00007003000075a7 */ /* 0x00872400080011ff */
[----:B----4-:R-:W-:Y:S05]  /*a140*/  @!P0 NANOSLEEP.SYNCS 0x989680 ;  /* 0x009896800000895d */ /* 0x010fea0003900000 */
[----:B------:R-:W4:Y:S02]  /*a150*/  @!P0 SYNCS.PHASECHK.TRANS64 P0, [R0+URZ+0x70], R3 ;  /* 0x00007003000085a7 */ /* 0x000f2400080010ff */
[----:B----4-:R-:W-:Y:S05]  /*a160*/  @!P0 BRA `(.L_x_172) ;  /* 0xfffffffc00f08947 */ /* 0x010fea000383ffff */
[----:B------:R-:W-:Y:S05]  /*a170*/  BRA `(.L_x_173) ;  /* 0xffffffac00a47947 */ /* 0x000fea000383ffff */
.L_x_88:
[----:B---3--:R-:W-:-:S07]  /*a180*/  MOV R0, UR21 ;  /* 0x0000001500007c02 */ /* 0x008fce0008000f00 */
.L_x_174:
[----:B---3--:R3:W4:Y:S02]  /*a190*/  SYNCS.PHASECHK.TRANS64.TRYWAIT P0, [R0+URZ+0x78], R3 ;  /* 0x00007803000075a7 */ /* 0x00872400080011ff */
[----:B----4-:R-:W-:Y:S05]  /*a1a0*/  @!P0 NANOSLEEP.SYNCS 0x989680 ;  /* 0x009896800000895d */ /* 0x010fea0003900000 */
[----:B------:R-:W4:Y:S02]  /*a1b0*/  @!P0 SYNCS.PHASECHK.TRANS64 P0, [R0+URZ+0x78], R3 ;  /* 0x00007803000085a7 */ /* 0x000f2400080010ff */
[----:B----4-:R-:W-:Y:S05]  /*a1c0*/  @!P0 BRA `(.L_x_174) ;  /* 0xfffffffc00f08947 */ /* 0x010fea000383ffff */
[----:B------:R-:W-:Y:S05]  /*a1d0*/  BRA `(.L_x_175) ;  /* 0xffffffac00947947 */ /* 0x000fea000383ffff */
.L_x_89:
[----:B---3--:R-:W-:-:S07]  /*a1e0*/  MOV R0, UR21 ;  /* 0x0000001500007c02 */ /* 0x008fce0008000f00 */
.L_x_176:
[----:B---3--:R3:W4:Y:S02]  /*a1f0*/  SYNCS.PHASECHK.TRANS64.TRYWAIT P0, [R0+URZ+0x80], R3 ;  /* 0x00008003000075a7 */ /* 0x00872400080011ff */
[----:B----4-:R-:W-:Y:S05]  /*a200*/  @!P0 NANOSLEEP.SYNCS 0x989680 ;  /* 0x009896800000895d */ /* 0x010fea0003900000 */
[----:B------:R-:W4:Y:S02]  /*a210*/  @!P0 SYNCS.PHASECHK.TRANS64 P0, [R0+URZ+0x80], R3 ;  /* 0x00008003000085a7 */ /* 0x000f2400080010ff */
[----:B----4-:R-:W-:Y:S05]  /*a220*/  @!P0 BRA `(.L_x_176) ;  /* 0xfffffffc00f08947 */ /* 0x010fea000383ffff */
[----:B------:R-:W-:Y:S05]  /*a230*/  BRA `(.L_x_177) ;  /* 0xffffffac00847947 */ /* 0x000fea000383ffff */
.L_x_91:
[----:B-1----:R1:W2:Y:S02]  /*a240*/  SYNCS.PHASECHK.TRANS64.TRYWAIT P0, [R3+URZ+0xa0], R0 ;  /* 0x0000a000030075a7 */ /* 0x0022a400080011ff */
[----:B--2---:R-:W-:Y:S05]  /*a250*/  @!P0 NANOSLEEP.SYNCS 0x989680 ;  /* 0x009896800000895d */ /* 0x004fea0003900000 */
[----:B------:R-:W2:Y:S02]  /*a260*/  @!P0 SYNCS.PHASECHK.TRANS64 P0, [R3+URZ+0xa0], R0 ;  /* 0x0000a000030085a7 */ /* 0x000ea400080010ff */
[----:B--2---:R-:W-:Y:S05]  /*a270*/  @!P0 BRA `(.L_x_91) ;  /* 0xfffffffc00f08947 */ /* 0x004fea000383ffff */
[----:B------:R-:W-:Y:S05]  /*a280*/  BRA `(.L_x_178) ;  /* 0xffffffb000547947 */ /* 0x000fea000383ffff */
.L_x_102:
[----:B--2---:R2:W1:Y:S02]  /*a290*/  SYNCS.PHASECHK.TRANS64.TRYWAIT P1, [R2+URZ+0x50], R3 ;  /* 0x00005003020075a7 */ /* 0x00446400080211ff */
[----:B-1----:R-:W-:Y:S05]  /*a2a0*/  @!P1 NANOSLEEP.SYNCS 0x989680 ;  /* 0x009896800000995d */ /* 0x002fea0003900000 */
[----:B------:R-:W1:Y:S02]  /*a2b0*/  @!P1 SYNCS.PHASECHK.TRANS64 P1, [R2+URZ+0x50], R3 ;  /* 0x00005003020095a7 */ /* 0x000e6400080210ff */
[----:B-1----:R-:W-:Y:S05]  /*a2c0*/  @!P1 BRA `(.L_x_102) ;  /* 0xfffffffc00f09947 */ /* 0x002fea000383ffff */
[----:B------:R-:W-:Y:S05]  /*a2d0*/  BRA `(.L_x_101) ;  /* 0xffffffbc00cc7947 */ /* 0x000fea000383ffff */
.L_x_104:
[----:B--2---:R2:W4:Y:S02]  /*a2e0*/  SYNCS.PHASECHK.TRANS64.TRYWAIT P0, [R71+URZ+0xc0], R4 ;  /* 0x0000c004470075a7 */ /* 0x00452400080011ff */
[----:B----4-:R-:W-:Y:S05]  /*a2f0*/  @!P0 NANOSLEEP.SYNCS 0x989680 ;  /* 0x009896800000895d */ /* 0x010fea0003900000 */
[----:B------:R-:W4:Y:S02]  /*a300*/  @!P0 SYNCS.PHASECHK.TRANS64 P0, [R71+URZ+0xc0], R4 ;  /* 0x0000c004470085a7 */ /* 0x000f2400080010ff */
[----:B----4-:R-:W-:Y:S05]  /*a310*/  @!P0 BRA `(.L_x_104) ;  /* 0xfffffffc00f08947 */ /* 0x010fea000383ffff */
[----:B------:R-:W-:Y:S05]  /*a320*/  BRA `(.L_x_103) ;  /* 0xffffffc0001c7947 */ /* 0x000fea000383ffff */
.L_x_112:
[----:B---3--:R3:W4:Y:S02]  /*a330*/  SYNCS.PHASECHK.TRANS64.TRYWAIT P0, [R112+URZ+0x50], R3 ;  /* 0x00005003700075a7 */ /* 0x00872400080011ff */
[----:B----4-:R-:W-:Y:S05]  /*a340*/  @!P0 NANOSLEEP.SYNCS 0x989680 ;  /* 0x009896800000895d */ /* 0x010fea0003900000 */
[----:B------:R-:W4:Y:S02]  /*a350*/  @!P0 SYNCS.PHASECHK.TRANS64 P0, [R112+URZ+0x50], R3 ;  /* 0x00005003700085a7 */ /* 0x000f2400080010ff */
[----:B----4-:R-:W-:Y:S05]  /*a360*/  @!P0 BRA `(.L_x_112) ;  /* 0xfffffffc00f08947 */ /* 0x010fea000383ffff */
[----:B------:R-:W-:Y:S05]  /*a370*/  BRA `(.L_x_111) ;  /* 0xffffffcc00107947 */ /* 0x000fea000383ffff */
.L_x_120:
[----:B---3--:R3:W4:Y:S02]  /*a380*/  SYNCS.PHASECHK.TRANS64.TRYWAIT P0, [R112+URZ+0x50], R5 ;  /* 0x00005005700075a7 */ /* 0x00872400080011ff */
[----:B----4-:R-:W-:Y:S05]  /*a390*/  @!P0 NANOSLEEP.SYNCS 0x989680 ;  /* 0x009896800000895d */ /* 0x010fea0003900000 */
[----:B------:R-:W4:Y:S02]  /*a3a0*/  @!P0 SYNCS.PHASECHK.TRANS64 P0, [R112+URZ+0x50], R5 ;  /* 0x00005005700085a7 */ /* 0x000f2400080010ff */
[----:B----4-:R-:W-:Y:S05]  /*a3b0*/  @!P0 BRA `(.L_x_120) ;  /* 0xfffffffc00f08947 */ /* 0x010fea000383ffff */
[----:B------:R-:W-:Y:S05]  /*a3c0*/  BRA `(.L_x_119) ;  /* 0xffffffd800507947 */ /* 0x000fea000383ffff */
.L_x_128:
[----:B---3--:R3:W4:Y:S02]  /*a3d0*/  SYNCS.PHASECHK.TRANS64.TRYWAIT P0, [R102+URZ+0x50], R3 ;  /* 0x00005003660075a7 */ /* 0x00872400080011ff */
[----:B----4-:R-:W-:Y:S05]  /*a3e0*/  @!P0 NANOSLEEP.SYNCS 0x989680 ;  /* 0x009896800000895d */ /* 0x010fea0003900000 */
[----:B------:R-:W4:Y:S02]  /*a3f0*/  @!P0 SYNCS.PHASECHK.TRANS64 P0, [R102+URZ+0x50], R3 ;  /* 0x00005003660085a7 */ /* 0x000f2400080010ff */
[----:B----4-:R-:W-:Y:S05]  /*a400*/  @!P0 BRA `(.L_x_128) ;  /* 0xfffffffc00f08947 */ /* 0x010fea000383ffff */
[----:B------:R-:W-:Y:S05]  /*a410*/  BRA `(.L_x_127) ;  /* 0xffffffe4009c7947 */ /* 0x000fea000383ffff */
        .weak           $__internal_0_$__cuda_sm10x_tcgen05_guardrail_trap_col_being_dealloced_not_returned_by_alloc
        .type           $__internal_0_$__cuda_sm10x_tcgen05_guardrail_trap_col_being_dealloced_not_returned_by_alloc,@function
        .size           $__internal_0_$__cuda_sm10x_tcgen05_guardrail_trap_col_being_dealloced_not_returned_by_alloc,($__internal_1_$__cuda_sm10x_tcgen05_guardrail_trap_phase_invalid_during_alloc - $__internal_0_$__cuda_sm10x_tcgen05_guardrail_trap_col_being_dealloced_not_returned_by_alloc)
$__internal_0_$__cuda_sm10x_tcgen05_guardrail_trap_col_being_dealloced_not_returned_by_alloc:
[----:B------:R-:W-:Y:S05]  /*a420*/  BPT.TRAP 0x1 ;  /* 0x000000040000795c */ /* 0x000fea0000300000 */
[----:B------:R-:W-:-:S04]  /*a430*/  HFMA2 R3, -RZ, RZ, 0, 0 ;  /* 0x00000000ff037431 */ /* 0x000fc800000001ff */
[----:B------:R-:W-:Y:S05]  /*a440*/  RET.REL.NODEC R2 `(_ZN7cutlass13device_kernelINS_4gemm6kernel13GemmUniversalIN4cute5tupleIJiiiiEEENS1_10collective13CollectiveMmaINS1_35MainloopSm100TmaUmmaWarpSpecializedILi5ELi2ELi4ENS5_IJNS4_1CILi1EEENSA_ILi4EEESB_EEEEENS5_IJNSA_ILi64EEENSA_ILi256EEENSA_ILi128EEEEEENS_12float_e4m3_tENS5_IJlSB_lEEESJ_SK_NS4_8TiledMMAINS4_8MMA_AtomIJNS4_10MMA_TraitsINS4_19SM100_MMA_F8F6F4_SSEJSJ_SJ_fSF_SG_NS4_17integral_constantINS4_4UMMA5MajorELSR_0EEESS_NSP_INSQ_7ScaleInELST_0EEESU_EEEEEENS4_6LayoutINS5_IJSB_SB_SB_EEENS5_IJNSA_ILi0EEESZ_SZ_EEEEENS5_IJNS4_10UnderscoreES12_S12_EEEEENS4_23SM90_TMA_LOAD_MULTICASTENS4_14ComposedLayoutINS4_7SwizzleILi3ELi4ELi3EEENS4_18smem_ptr_flag_bitsILi8EEENSX_INS5_IJNSA_ILi8EEESH_EEENS5_IJSH_SB_EEEEEEEvNS4_8identityENS4_13SM90_TMA_LOADES1F_vS1G_EENS_8epilogue10collective18CollectiveEpilogueINS1J_23Sm100TmaWarpSpecializedILi4ELi2ELi32ELb0ELb0EEEJSI_NS5_IJNSX_ISF_SB_EES1O_EEESJ_SK_SJ_SK_NS1J_6fusion15FusionCallbacksIS1N_NS1Q_17LinearCombinationISJ_fSJ_fLNS_15FloatRoundStyleE2EEESI_S1P_JEEENS4_5SM1004TMEM4LOAD26SM100_TMEM_LOAD_16dp32b32xES1H_NS16_INS17_ILi2ELi4ELi3EEES1A_NSX_INS5_IJS1B_SF_EEENS5_IJSF_SB_EEEEEEENS4_39AutoVectorizingCopyWithAssumedAlignmentILi128EEENS4_14SM90_TMA_STOREES24_S26_S26_EEEvvEEEEvNT_6ParamsE) ;  /* 0xffffff5802ec7950 */ /* 0x000fea0003c3ffff */
        .weak           $__internal_1_$__cuda_sm10x_tcgen05_guardrail_trap_phase_invalid_during_alloc
        .type           $__internal_1_$__cuda_sm10x_tcgen05_guardrail_trap_phase_invalid_during_alloc,@function
        .size           $__internal_1_$__cuda_sm10x_tcgen05_guardrail_trap_phase_invalid_during_alloc,($__internal_2_$__cuda_sm10x_tcgen05_guardrail_trap_unallocated_columns_being_dealloced - $__internal_1_$__cuda_sm10x_tcgen05_guardrail_trap_phase_invalid_during_alloc)
$__internal_1_$__cuda_sm10x_tcgen05_guardrail_trap_phase_invalid_during_alloc:
[----:B------:R-:W-:Y:S05]  /*a450*/  BPT.TRAP 0x1 ;  /* 0x000000040000795c */ /* 0x000fea0000300000 */
[----:B------:R-:W-:-:S04]  /*a460*/  MOV R5, 0x0 ;  /* 0x0000000000057802 */ /* 0x000fc80000000f00 */
[----:B------:R-:W-:Y:S05]  /*a470*/  RET.REL.NODEC R4 `(_ZN7cutlass13device_kernelINS_4gemm6kernel13GemmUniversalIN4cute5tupleIJiiiiEEENS1_10collective13CollectiveMmaINS1_35MainloopSm100TmaUmmaWarpSpecializedILi5ELi2ELi4ENS5_IJNS4_1CILi1EEENSA_ILi4EEESB_EEEEENS5_IJNSA_ILi64EEENSA_ILi256EEENSA_ILi128EEEEEENS_12float_e4m3_tENS5_IJlSB_lEEESJ_SK_NS4_8TiledMMAINS4_8MMA_AtomIJNS4_10MMA_TraitsINS4_19SM100_MMA_F8F6F4_SSEJSJ_SJ_fSF_SG_NS4_17integral_constantINS4_4UMMA5MajorELSR_0EEESS_NSP_INSQ_7ScaleInELST_0EEESU_EEEEEENS4_6LayoutINS5_IJSB_SB_SB_EEENS5_IJNSA_ILi0EEESZ_SZ_EEEEENS5_IJNS4_10UnderscoreES12_S12_EEEEENS4_23SM90_TMA_LOAD_MULTICASTENS4_14ComposedLayoutINS4_7SwizzleILi3ELi4ELi3EEENS4_18smem_ptr_flag_bitsILi8EEENSX_INS5_IJNSA_ILi8EEESH_EEENS5_IJSH_SB_EEEEEEEvNS4_8identityENS4_13SM90_TMA_LOADES1F_vS1G_EENS_8epilogue10collective18CollectiveEpilogueINS1J_23Sm100TmaWarpSpecializedILi4ELi2ELi32ELb0ELb0EEEJSI_NS5_IJNSX_ISF_SB_EES1O_EEESJ_SK_SJ_SK_NS1J_6fusion15FusionCallbacksIS1N_NS1Q_17LinearCombinationISJ_fSJ_fLNS_15FloatRoundStyleE2EEESI_S1P_JEEENS4_5SM1004TMEM4LOAD26SM100_TMEM_LOAD_16dp32b32xES1H_NS16_INS17_ILi2ELi4ELi3EEES1A_NSX_INS5_IJS1B_SF_EEENS5_IJSF_SB_EEEEEEENS4_39AutoVectorizingCopyWithAssumedAlignmentILi128EEENS4_14SM90_TMA_STOREES24_S26_S26_EEEvvEEEEvNT_6ParamsE) ;  /* 0xffffff5804e07950 */ /* 0x000fea0003c3ffff */
        .weak           $__internal_2_$__cuda_sm10x_tcgen05_guardrail_trap_unallocated_columns_being_dealloced
        .type           $__internal_2_$__cuda_sm10x_tcgen05_guardrail_trap_unallocated_columns_being_dealloced,@function
        .size           $__internal_2_$__cuda_sm10x_tcgen05_guardrail_trap_unallocated_columns_being_dealloced,(.L_x_180 - $__internal_2_$__cuda_sm10x_tcgen05_guardrail_trap_unallocated_columns_being_dealloced)
$__internal_2_$__cuda_sm10x_tcgen05_guardrail_trap_unallocated_columns_being_dealloced:
[----:B------:R-:W-:Y:S05]  /*a480*/  BPT.TRAP 0x1 ;  /* 0x000000040000795c */ /* 0x000fea0000300000 */
[----:B------:R-:W-:-:S04]  /*a490*/  HFMA2 R3, -RZ, RZ, 0, 0 ;  /* 0x00000000ff037431 */ /* 0x000fc800000001ff */
[----:B------:R-:W-:Y:S05]  /*a4a0*/  RET.REL.NODEC R2 `(_ZN7cutlass13device_kernelINS_4gemm6kernel13GemmUniversalIN4cute5tupleIJiiiiEEENS1_10collective13CollectiveMmaINS1_35MainloopSm100TmaUmmaWarpSpecializedILi5ELi2ELi4ENS5_IJNS4_1CILi1EEENSA_ILi4EEESB_EEEEENS5_IJNSA_ILi64EEENSA_ILi256EEENSA_ILi128EEEEEENS_12float_e4m3_tENS5_IJlSB_lEEESJ_SK_NS4_8TiledMMAINS4_8MMA_AtomIJNS4_10MMA_TraitsINS4_19SM100_MMA_F8F6F4_SSEJSJ_SJ_fSF_SG_NS4_17integral_constantINS4_4UMMA5MajorELSR_0EEESS_NSP_INSQ_7ScaleInELST_0EEESU_EEEEEENS4_6LayoutINS5_IJSB_SB_SB_EEENS5_IJNSA_ILi0EEESZ_SZ_EEEEENS5_IJNS4_10UnderscoreES12_S12_EEEEENS4_23SM90_TMA_LOAD_MULTICASTENS4_14ComposedLayoutINS4_7SwizzleILi3ELi4ELi3EEENS4_18smem_ptr_flag_bitsILi8EEENSX_INS5_IJNSA_ILi8EEESH_EEENS5_IJSH_SB_EEEEEEEvNS4_8identityENS4_13SM90_TMA_LOADES1F_vS1G_EENS_8epilogue10collective18CollectiveEpilogueINS1J_23Sm100TmaWarpSpecializedILi4ELi2ELi32ELb0ELb0EEEJSI_NS5_IJNSX_ISF_SB_EES1O_EEESJ_SK_SJ_SK_NS1J_6fusion15FusionCallbacksIS1N_NS1Q_17LinearCombinationISJ_fSJ_fLNS_15FloatRoundStyleE2EEESI_S1P_JEEENS4_5SM1004TMEM4LOAD26SM100_TMEM_LOAD_16dp32b32xES1H_NS16_INS17_ILi2ELi4ELi3EEES1A_NSX_INS5_IJS1B_SF_EEENS5_IJSF_SB_EEEEEEENS4_39AutoVectorizingCopyWithAssumedAlignmentILi128EEENS4_14SM90_TMA_STOREES24_S26_S26_EEEvvEEEEvNT_6ParamsE) ;  /* 0xffffff5802d47950 */ /* 0x000fea0003c3ffff */
.L_x_179:
[----:B------:R-:W-:-:S00]  /*a4b0*/  BRA `(.L_x_179) ;  /* 0xfffffffc00fc7947 */ /* 0x000fc0000383ffff */
[----:B------:R-:W-:-:S00]  /*a4c0*/  NOP ;  /* 0x0000000000007918 */ /* 0x000fc00000000000 */
        /* <DEDUP_REMOVED lines=11> */
.L_x_180:


//--------------------- .nv.global.init           --------------------------
	.section	.nv.global.init,"aw",@progbits
.nv.global.init:
	.type		$str$27,@object
	.size		$str$27,($str$28 - $str$27)
$str$27:
        /*0000*/ 	.byte	0x28, 0x61, 0x64, 0x64, 0x72, 0x65, 0x73, 0x73, 0x20, 0x26, 0x20, 0x6d, 0x61, 0x73, 0x6b, 0x29
        /*0010*/ 	.byte	0x20, 0x3d, 0x3d, 0x20, 0x30, 0x00
	.type		$str$28,@object
	.size		$str$28,($str$26 - $str$28)
$str$28:
        /*0016*/ 	.byte	0x2f, 0x74, 0x6d, 0x70, 0x2f, 0x63, 0x75, 0x74, 0x6c, 0x61, 0x73, 0x73, 0x5f, 0x73, 0x77, 0x65
        /*0026*/ 	.byte	0x65, 0x70, 0x5f, 0x73, 0x72, 0x63, 0x2f, 0x69, 0x6e, 0x63, 0x6c, 0x75, 0x64, 0x65, 0x2f, 0x63
        /*0036*/ 	.byte	0x75, 0x74, 0x65, 0x2f, 0x70, 0x6f, 0x69, 0x6e, 0x74, 0x65, 0x72, 0x5f, 0x66, 0x6c, 0x61, 0x67
        /*0046*/ 	.byte	0x67, 0x65, 0x64, 0x2e, 0x68, 0x70, 0x70, 0x00
	.type		$str$26,@object
	.size		$str$26,($str$25 - $str$26)
$str$26:
        /*004e*/ 	.byte	0x2f, 0x74, 0x6d, 0x70, 0x2f, 0x63, 0x75, 0x74, 0x6c, 0x61, 0x73, 0x73, 0x5f, 0x73, 0x77, 0x65
        /*005e*/ 	.byte	0x65, 0x70, 0x5f, 0x73, 0x72, 0x63, 0x2f, 0x69, 0x6e, 0x63, 0x6c, 0x75, 0x64, 0x65, 0x2f, 0x63
        /*006e*/ 	.byte	0x75, 0x74, 0x65, 0x2f, 0x61, 0x74, 0x6f, 0x6d, 0x2f, 0x63, 0x6f, 0x70, 0x79, 0x5f, 0x74, 0x72
        /*007e*/ 	.byte	0x61, 0x69, 0x74, 0x73, 0x5f, 0x73, 0x6d, 0x31, 0x30, 0x30, 0x2e, 0x68, 0x70, 0x70, 0x00
	.type		$str$25,@object
	.size		$str$25,(__unnamed_1 - $str$25)
$str$25:
        /*008d*/ 	.byte	0x28, 0x28, 0x75, 0x69, 0x6e, 0x74, 0x33, 0x32, 0x5f, 0x74, 0x28, 0x74, 0x68, 0x72, 0x65, 0x61
        /*009d*/ 	.byte	0x64, 0x49, 0x64, 0x78, 0x2e, 0x78, 0x29, 0x20, 0x2f, 0x20, 0x33, 0x32, 0x29, 0x20, 0x25, 0x20
        /*00ad*/ 	.byte	0x34, 0x29, 0x20, 0x3d, 0x3d, 0x20, 0x28, 0x28, 0x28, 0x74, 0x6d, 0x65, 0x6d, 0x5f, 0x61, 0x64
        /*00bd*/ 	.byte	0x64, 0x72, 0x20, 0x3e, 0x3e, 0x20, 0x31, 0x36, 0x29, 0x20, 0x2f, 0x20, 0x33, 0x32, 0x29, 0x20
        /*00cd*/ 	.byte	0x25, 0x20, 0x34, 0x29, 0x00
	.type		__unnamed_1,@object
	.size		__unnamed_1,(__unnamed_2 - __unnamed_1)
__unnamed_1:
        /*00d2*/ 	.byte	0x61, 0x75, 0x74, 0x6f, 0x20, 0x63, 0x75, 0x74, 0x65, 0x3a, 0x3a, 0x61, 0x73, 0x5f, 0x70, 0x6f
        /* <DEDUP_REMOVED lines=24> */
        /*0262*/ 	.byte	0x3c, 0x34, 0x30, 0x39, 0x36, 0x3e, 0x3e, 0x3e, 0x3e, 0x5d, 0x00
	.type		__unnamed_2,@object
	.size		__unnamed_2,(__unnamed_3 - __unnamed_2)
__unnamed_2:
        /* <DEDUP_REMOVED lines=26> */
	.type		__unnamed_3,@object
	.size		__unnamed_3,(.L_3 - __unnamed_3)
__unnamed_3:
        /* <DEDUP_REMOVED lines=40> */
        /*0688*/ 	.byte	0x74, 0x65, 0x3a, 0x3a, 0x43, 0x3c, 0x30, 0x3e, 0x3e, 0x3e, 0x3e, 0x5d, 0x00
.L_3:


//--------------------- .nv.shared._ZN7cutlass13device_kernelINS_4gemm6kernel13GemmUniversalIN4cute5tupleIJiiiiEEENS1_10collective13CollectiveMmaINS1_35MainloopSm100TmaUmmaWarpSpecializedILi5ELi2ELi4ENS5_IJNS4_1CILi1EEENSA_ILi4EEESB_EEEEENS5_IJNSA_ILi64EEENSA_ILi256EEENSA_ILi128EEEEEENS_12float_e4m3_tENS5_IJlSB_lEEESJ_SK_NS4_8TiledMMAINS4_8MMA_AtomIJNS4_10MMA_TraitsINS4_19SM100_MMA_F8F6F4_SSEJSJ_SJ_fSF_SG_NS4_17integral_constantINS4_4UMMA5MajorELSR_0EEESS_NSP_INSQ_7ScaleInELST_0EEESU_EEEEEENS4_6LayoutINS5_IJSB_SB_SB_EEENS5_IJNSA_ILi0EEESZ_SZ_EEEEENS5_IJNS4_10UnderscoreES12_S12_EEEEENS4_23SM90_TMA_LOAD_MULTICASTENS4_14ComposedLayoutINS4_7SwizzleILi3ELi4ELi3EEENS4_18smem_ptr_flag_bitsILi8EEENSX_INS5_IJNSA_ILi8EEESH_EEENS5_IJSH_SB_EEEEEEEvNS4_8identityENS4_13SM90_TMA_LOADES1F_vS1G_EENS_8epilogue10collective18CollectiveEpilogueINS1J_23Sm100TmaWarpSpecializedILi4ELi2ELi32ELb0ELb0EEEJSI_NS5_IJNSX_ISF_SB_EES1O_EEESJ_SK_SJ_SK_NS1J_6fusion15FusionCallbacksIS1N_NS1Q_17LinearCombinationISJ_fSJ_fLNS_15FloatRoundStyleE2EEESI_S1P_JEEENS4_5SM1004TMEM4LOAD26SM100_TMEM_LOAD_16dp32b32xES1H_NS16_INS17_ILi2ELi4ELi3EEES1A_NSX_INS5_IJS1B_SF_EEENS5_IJSF_SB_EEEEEEENS4_39AutoVectorizingCopyWithAssumedAlignmentILi128EEENS4_14SM90_TMA_STOREES24_S26_S26_EEEvvEEEEvNT_6ParamsE --------------------------
	.section	.nv.shared._ZN7cutlass13device_kernelINS_4gemm6kernel13GemmUniversalIN4cute5tupleIJiiiiEEENS1_10collective13CollectiveMmaINS1_35MainloopSm100TmaUmmaWarpSpecializedILi5ELi2ELi4ENS5_IJNS4_1CILi1EEENSA_ILi4EEESB_EEEEENS5_IJNSA_ILi64EEENSA_ILi256EEENSA_ILi128EEEEEENS_12float_e4m3_tENS5_IJlSB_lEEESJ_SK_NS4_8TiledMMAINS4_8MMA_AtomIJNS4_10MMA_TraitsINS4_19SM100_MMA_F8F6F4_SSEJSJ_SJ_fSF_SG_NS4_17integral_constantINS4_4UMMA5MajorELSR_0EEESS_NSP_INSQ_7ScaleInELST_0EEESU_EEEEEENS4_6LayoutINS5_IJSB_SB_SB_EEENS5_IJNSA_ILi0EEESZ_SZ_EEEEENS5_IJNS4_10UnderscoreES12_S12_EEEEENS4_23SM90_TMA_LOAD_MULTICASTENS4_14ComposedLayoutINS4_7SwizzleILi3ELi4ELi3EEENS4_18smem_ptr_flag_bitsILi8EEENSX_INS5_IJNSA_ILi8EEESH_EEENS5_IJSH_SB_EEEEEEEvNS4_8identityENS4_13SM90_TMA_LOADES1F_vS1G_EENS_8epilogue10collective18CollectiveEpilogueINS1J_23Sm100TmaWarpSpecializedILi4ELi2ELi32ELb0ELb0EEEJSI_NS5_IJNSX_ISF_SB_EES1O_EEESJ_SK_SJ_SK_NS1J_6fusion15FusionCallbacksIS1N_NS1Q_17LinearCombinationISJ_fSJ_fLNS_15FloatRoundStyleE2EEESI_S1P_JEEENS4_5SM1004TMEM4LOAD26SM100_TMEM_LOAD_16dp32b32xES1H_NS16_INS17_ILi2ELi4ELi3EEES1A_NSX_INS5_IJS1B_SF_EEENS5_IJSF_SB_EEEEEEENS4_39AutoVectorizingCopyWithAssumedAlignmentILi128EEENS4_14SM90_TMA_STOREES24_S26_S26_EEEvvEEEEvNT_6ParamsE,"aw",@nobits
	.sectionflags	@""
	.align	16
	.zero		1024


//--------------------- .nv.shared.reserved.0     --------------------------
	.section	.nv.shared.reserved.0,"aw",@nobits
	.weak		__nv_reservedSMEM_offset_0_alias
	.size		__nv_reservedSMEM_offset_0_alias, 0, 64
	.other		__nv_reservedSMEM_offset_0_alias,@"STO_CUDA_RESERVED_SHARED STV_DEFAULT"
__nv_reservedSMEM_offset_0_alias:
	.zero		0
.nv.shared.reserved.0:
	.zero		64
	.weak		__nv_reservedSMEM_tcgen05_partition
	.type		__nv_reservedSMEM_tcgen05_partition,@object
	.size		__nv_reservedSMEM_tcgen05_partition,(.L_0 - __nv_reservedSMEM_tcgen05_partition)
__nv_reservedSMEM_tcgen05_partition:
	.zero		32
.L_0:


//--------------------- .nv.global                --------------------------
	.section	.nv.global,"aw",@nobits
.nv.global:
	.type		_ZN40_INTERNAL_edd39025_4_k_cu_42614c23_319924cute1_E,@object
	.size		_ZN40_INTERNAL_edd39025_4_k_cu_42614c23_319924cute1_E,(_ZN40_INTERNAL_edd39025_4_k_cu_42614c23_319924cuda3std3__45__cpo6cbeginE - _ZN40_INTERNAL_edd39025_4_k_cu_42614c23_319924cute1_E)
_ZN40_INTERNAL_edd39025_4_k_cu_42614c23_319924cute1_E:
	.zero		1
	.type		_ZN40_INTERNAL_edd39025_4_k_cu_42614c23_319924cuda3std3__45__cpo6cbeginE,@object
	.size		_ZN40_INTERNAL_edd39025_4_k_cu_42614c23_319924cuda3std3__45__cpo6cbeginE,(_ZN40_INTERNAL_edd39025_4_k_cu_42614c23_319924cuda3std3__48in_placeE - _ZN40_INTERNAL_edd39025_4_k_cu_42614c23_319924cuda3std3__45__cpo6cbeginE)
_ZN40_INTERNAL_edd39025_4_k_cu_42614c23_319924cuda3std3__45__cpo6cbeginE:
	.zero		1
	.type		_ZN40_INTERNAL_edd39025_4_k_cu_42614c23_319924cuda3std3__48in_placeE,@object
	.size		_ZN40_INTERNAL_edd39025_4_k_cu_42614c23_319924cuda3std3__48in_placeE,(_ZN40_INTERNAL_edd39025_4_k_cu_42614c23_319924cuda3std6ranges3__45__cpo9iter_moveE - _ZN40_INTERNAL_edd39025_4_k_cu_42614c23_319924cuda3std3__48in_placeE)
_ZN40_INTERNAL_edd39025_4_k_cu_42614c23_319924cuda3std3__48in_placeE:
	.zero		1
	.type		_ZN40_INTERNAL_edd39025_4_k_cu_42614c23_319924cuda3std6ranges3__45__cpo9iter_moveE,@object
	.size		_ZN40_INTERNAL_edd39025_4_k_cu_42614c23_319924cuda3std6ranges3__45__cpo9iter_moveE,(_ZN40_INTERNAL_edd39025_4_k_cu_42614c23_319924cuda3std3__45__cpo5beginE - _ZN40_INTERNAL_edd39025_4_k_cu_42614c23_319924cuda3std6ranges3__45__cpo9iter_moveE)
_ZN40_INTERNAL_edd39025_4_k_cu_42614c23_319924cuda3std6ranges3__45__cpo9iter_moveE:
	.zero		1
	.type		_ZN40_INTERNAL_edd39025_4_k_cu_42614c23_319924cuda3std3__45__cpo5beginE,@object
	.size		_ZN40_INTERNAL_edd39025_4_k_cu_42614c23_319924cuda3std3__45__cpo5beginE,(_ZN40_INTERNAL_edd39025_4_k_cu_42614c23_319924cuda3std3__442_GLOBAL__N__edd39025_4_k_cu_42614c23_319926ignoreE - _ZN40_INTERNAL_edd39025_4_k_cu_42614c23_319924cuda3std3__45__cpo5beginE)
_ZN40_INTERNAL_edd39025_4_k_cu_42614c23_319924cuda3std3__45__cpo5beginE:
	.zero		1
	.type		_ZN40_INTERNAL_edd39025_4_k_cu_42614c23_319924cuda3std3__442_GLOBAL__N__edd39025_4_k_cu_42614c23_319926ignoreE,@object
	.size		_ZN40_INTERNAL_edd39025_4_k_cu_42614c23_319924cuda3std3__442_GLOBAL__N__edd39025_4_k_cu_42614c23_319926ignoreE,(_ZN40_INTERNAL_edd39025_4_k_cu_42614c23_319924cute7productE - _ZN40_INTERNAL_edd39025_4_k_cu_42614c23_319924cuda3std3__442_GLOBAL__N__edd39025_4_k_cu_42614c23_319926ignoreE)
_ZN40_INTERNAL_edd39025_4_k_cu_42614c23_319924cuda3std3__442_GLOBAL__N__edd39025_4_k_cu_42614c23_319926ignoreE:
	.zero		1
	.type		_ZN40_INTERNAL_edd39025_4_k_cu_42614c23_319924cute7productE,@object
	.size		_ZN40_INTERNAL_edd39025_4_k_cu_42614c23_319924cute7productE,(_ZN40_INTERNAL_edd39025_4_k_cu_42614c23_319924cuda3std3__45__cpo3endE - _ZN40_INTERNAL_edd39025_4_k_cu_42614c23_319924cute7productE)
_ZN40_INTERNAL_edd39025_4_k_cu_42614c23_319924cute7productE:
	.zero		1
	.type		_ZN40_INTERNAL_edd39025_4_k_cu_42614c23_319924cuda3std3__45__cpo3endE,@object
	.size		_ZN40_INTERNAL_edd39025_4_k_cu_42614c23_319924cuda3std3__45__cpo3endE,(_ZN40_INTERNAL_edd39025_4_k_cu_42614c23_319924cuda3std3__419piecewise_constructE - _ZN40_INTERNAL_edd39025_4_k_cu_42614c23_319924cuda3std3__45__cpo3endE)
_ZN40_INTERNAL_edd39025_4_k_cu_42614c23_319924cuda3std3__45__cpo3endE:
	.zero		1
	.type		_ZN40_INTERNAL_edd39025_4_k_cu_42614c23_319924cuda3std3__419piecewise_constructE,@object
	.size		_ZN40_INTERNAL_edd39025_4_k_cu_42614c23_319924cuda3std3__419piecewise_constructE,(_ZN40_INTERNAL_edd39025_4_k_cu_42614c23_319924cuda3std3__45__cpo4cendE - _ZN40_INTERNAL_edd39025_4_k_cu_42614c23_319924cuda3std3__419piecewise_constructE)
_ZN40_INTERNAL_edd39025_4_k_cu_42614c23_319924cuda3std3__419piecewise_constructE:
	.zero		1
	.type		_ZN40_INTERNAL_edd39025_4_k_cu_42614c23_319924cuda3std3__45__cpo4cendE,@object
	.size		_ZN40_INTERNAL_edd39025_4_k_cu_42614c23_319924cuda3std3__45__cpo4cendE,(_ZN40_INTERNAL_edd39025_4_k_cu_42614c23_319924cuda3std6ranges3__45__cpo4swapE - _ZN40_INTERNAL_edd39025_4_k_cu_42614c23_319924cuda3std3__45__cpo4cendE)
_ZN40_INTERNAL_edd39025_4_k_cu_42614c23_319924cuda3std3__45__cpo4cendE:
	.zero		1
	.type		_ZN40_INTERNAL_edd39025_4_k_cu_42614c23_319924cuda3std6ranges3__45__cpo4swapE,@object
	.size		_ZN40_INTERNAL_edd39025_4_k_cu_42614c23_319924cuda3std6ranges3__45__cpo4swapE,(.L_11 - _ZN40_INTERNAL_edd39025_4_k_cu_42614c23_319924cuda3std6ranges3__45__cpo4swapE)
_ZN40_INTERNAL_edd39025_4_k_cu_42614c23_319924cuda3std6ranges3__45__cpo4swapE:
	.zero		1
.L_11:


//--------------------- .nv.constant0._ZN7cutlass13device_kernelINS_4gemm6kernel13GemmUniversalIN4cute5tupleIJiiiiEEENS1_10collective13CollectiveMmaINS1_35MainloopSm100TmaUmmaWarpSpecializedILi5ELi2ELi4ENS5_IJNS4_1CILi1EEENSA_ILi4EEESB_EEEEENS5_IJNSA_ILi64EEENSA_ILi256EEENSA_ILi128EEEEEENS_12float_e4m3_tENS5_IJlSB_lEEESJ_SK_NS4_8TiledMMAINS4_8MMA_AtomIJNS4_10MMA_TraitsINS4_19SM100_MMA_F8F6F4_SSEJSJ_SJ_fSF_SG_NS4_17integral_constantINS4_4UMMA5MajorELSR_0EEESS_NSP_INSQ_7ScaleInELST_0EEESU_EEEEEENS4_6LayoutINS5_IJSB_SB_SB_EEENS5_IJNSA_ILi0EEESZ_SZ_EEEEENS5_IJNS4_10UnderscoreES12_S12_EEEEENS4_23SM90_TMA_LOAD_MULTICASTENS4_14ComposedLayoutINS4_7SwizzleILi3ELi4ELi3EEENS4_18smem_ptr_flag_bitsILi8EEENSX_INS5_IJNSA_ILi8EEESH_EEENS5_IJSH_SB_EEEEEEEvNS4_8identityENS4_13SM90_TMA_LOADES1F_vS1G_EENS_8epilogue10collective18CollectiveEpilogueINS1J_23Sm100TmaWarpSpecializedILi4ELi2ELi32ELb0ELb0EEEJSI_NS5_IJNSX_ISF_SB_EES1O_EEESJ_SK_SJ_SK_NS1J_6fusion15FusionCallbacksIS1N_NS1Q_17LinearCombinationISJ_fSJ_fLNS_15FloatRoundStyleE2EEESI_S1P_JEEENS4_5SM1004TMEM4LOAD26SM100_TMEM_LOAD_16dp32b32xES1H_NS16_INS17_ILi2ELi4ELi3EEES1A_NSX_INS5_IJS1B_SF_EEENS5_IJSF_SB_EEEEEEENS4_39AutoVectorizingCopyWithAssumedAlignmentILi128EEENS4_14SM90_TMA_STOREES24_S26_S26_EEEvvEEEEvNT_6ParamsE --------------------------
	.section	.nv.constant0._ZN7cutlass13device_kernelINS_4gemm6kernel13GemmUniversalIN4cute5tupleIJiiiiEEENS1_10collective13CollectiveMmaINS1_35MainloopSm100TmaUmmaWarpSpecializedILi5ELi2ELi4ENS5_IJNS4_1CILi1EEENSA_ILi4EEESB_EEEEENS5_IJNSA_ILi64EEENSA_ILi256EEENSA_ILi128EEEEEENS_12float_e4m3_tENS5_IJlSB_lEEESJ_SK_NS4_8TiledMMAINS4_8MMA_AtomIJNS4_10MMA_TraitsINS4_19SM100_MMA_F8F6F4_SSEJSJ_SJ_fSF_SG_NS4_17integral_constantINS4_4UMMA5MajorELSR_0EEESS_NSP_INSQ_7ScaleInELST_0EEESU_EEEEEENS4_6LayoutINS5_IJSB_SB_SB_EEENS5_IJNSA_ILi0EEESZ_SZ_EEEEENS5_IJNS4_10UnderscoreES12_S12_EEEEENS4_23SM90_TMA_LOAD_MULTICASTENS4_14ComposedLayoutINS4_7SwizzleILi3ELi4ELi3EEENS4_18smem_ptr_flag_bitsILi8EEENSX_INS5_IJNSA_ILi8EEESH_EEENS5_IJSH_SB_EEEEEEEvNS4_8identityENS4_13SM90_TMA_LOADES1F_vS1G_EENS_8epilogue10collective18CollectiveEpilogueINS1J_23Sm100TmaWarpSpecializedILi4ELi2ELi32ELb0ELb0EEEJSI_NS5_IJNSX_ISF_SB_EES1O_EEESJ_SK_SJ_SK_NS1J_6fusion15FusionCallbacksIS1N_NS1Q_17LinearCombinationISJ_fSJ_fLNS_15FloatRoundStyleE2EEESI_S1P_JEEENS4_5SM1004TMEM4LOAD26SM100_TMEM_LOAD_16dp32b32xES1H_NS16_INS17_ILi2ELi4ELi3EEES1A_NSX_INS5_IJS1B_SF_EEENS5_IJSF_SB_EEEEEEENS4_39AutoVectorizingCopyWithAssumedAlignmentILi128EEENS4_14SM90_TMA_STOREES24_S26_S26_EEEvvEEEEvNT_6ParamsE,"a",@progbits
	.sectionflags	@""
	.align	4
.nv.constant0._ZN7cutlass13device_kernelINS_4gemm6kernel13GemmUniversalIN4cute5tupleIJiiiiEEENS1_10collective13CollectiveMmaINS1_35MainloopSm100TmaUmmaWarpSpecializedILi5ELi2ELi4ENS5_IJNS4_1CILi1EEENSA_ILi4EEESB_EEEEENS5_IJNSA_ILi64EEENSA_ILi256EEENSA_ILi128EEEEEENS_12float_e4m3_tENS5_IJlSB_lEEESJ_SK_NS4_8TiledMMAINS4_8MMA_AtomIJNS4_10MMA_TraitsINS4_19SM100_MMA_F8F6F4_SSEJSJ_SJ_fSF_SG_NS4_17integral_constantINS4_4UMMA5MajorELSR_0EEESS_NSP_INSQ_7ScaleInELST_0EEESU_EEEEEENS4_6LayoutINS5_IJSB_SB_SB_EEENS5_IJNSA_ILi0EEESZ_SZ_EEEEENS5_IJNS4_10UnderscoreES12_S12_EEEEENS4_23SM90_TMA_LOAD_MULTICASTENS4_14ComposedLayoutINS4_7SwizzleILi3ELi4ELi3EEENS4_18smem_ptr_flag_bitsILi8EEENSX_INS5_IJNSA_ILi8EEESH_EEENS5_IJSH_SB_EEEEEEEvNS4_8identityENS4_13SM90_TMA_LOADES1F_vS1G_EENS_8epilogue10collective18CollectiveEpilogueINS1J_23Sm100TmaWarpSpecializedILi4ELi2ELi32ELb0ELb0EEEJSI_NS5_IJNSX_ISF_SB_EES1O_EEESJ_SK_SJ_SK_NS1J_6fusion15FusionCallbacksIS1N_NS1Q_17LinearCombinationISJ_fSJ_fLNS_15FloatRoundStyleE2EEESI_S1P_JEEENS4_5SM1004TMEM4LOAD26SM100_TMEM_LOAD_16dp32b32xES1H_NS16_INS17_ILi2ELi4ELi3EEES1A_NSX_INS5_IJS1B_SF_EEENS5_IJSF_SB_EEEEEEENS4_39AutoVectorizingCopyWithAssumedAlignmentILi128EEENS4_14SM90_TMA_STOREES24_S26_S26_EEEvvEEEEvNT_6ParamsE:
	.zero		2944


//--------------------- SYMBOLS --------------------------

	.type		.nv.reservedSmem.offset0,@object
	.size		.nv.reservedSmem.offset0,0x4
	.type		.nv.reservedSmem.cap,@object
	.size		.nv.reservedSmem.cap,0x4
	.type		__assertfail,@function
